//
// Generated by NVIDIA NVVM Compiler
//
// Compiler Build ID: CL-36424714
// Cuda compilation tools, release 13.0, V13.0.88
// Based on NVVM 20.0.0
//

.version 9.0
.target sm_100
.address_size 64

	// .globl	_Z12forwardSweepPKiS0_PKfiPfS3_PiS3_S4_
.extern .func  (.param .b32 func_retval0) vprintf
(
	.param .b64 vprintf_param_0,
	.param .b64 vprintf_param_1
)
;
.global .align 1 .b8 $str[6] = {67, 82, 37, 100, 10};

.visible .entry _Z12forwardSweepPKiS0_PKfiPfS3_PiS3_S4_(
	.param .u64 .ptr .align 1 _Z12forwardSweepPKiS0_PKfiPfS3_PiS3_S4__param_0,
	.param .u64 .ptr .align 1 _Z12forwardSweepPKiS0_PKfiPfS3_PiS3_S4__param_1,
	.param .u64 .ptr .align 1 _Z12forwardSweepPKiS0_PKfiPfS3_PiS3_S4__param_2,
	.param .u32 _Z12forwardSweepPKiS0_PKfiPfS3_PiS3_S4__param_3,
	.param .u64 .ptr .align 1 _Z12forwardSweepPKiS0_PKfiPfS3_PiS3_S4__param_4,
	.param .u64 .ptr .align 1 _Z12forwardSweepPKiS0_PKfiPfS3_PiS3_S4__param_5,
	.param .u64 .ptr .align 1 _Z12forwardSweepPKiS0_PKfiPfS3_PiS3_S4__param_6,
	.param .u64 .ptr .align 1 _Z12forwardSweepPKiS0_PKfiPfS3_PiS3_S4__param_7,
	.param .u64 .ptr .align 1 _Z12forwardSweepPKiS0_PKfiPfS3_PiS3_S4__param_8
)
{
	.local .align 8 .b8 	__local_depot0[8];
	.reg .b64 	%SP;
	.reg .b64 	%SPL;
	.reg .pred 	%p<22>;
	.reg .b32 	%r<20>;
	.reg .b32 	%f<19>;
	.reg .b64 	%rd<44>;

	mov.u64 	%SPL, __local_depot0;
	cvta.local.u64 	%SP, %SPL;
	ld.param.u64 	%rd6, [_Z12forwardSweepPKiS0_PKfiPfS3_PiS3_S4__param_0];
	ld.param.u64 	%rd9, [_Z12forwardSweepPKiS0_PKfiPfS3_PiS3_S4__param_1];
	ld.param.u64 	%rd10, [_Z12forwardSweepPKiS0_PKfiPfS3_PiS3_S4__param_2];
	ld.param.u32 	%r7, [_Z12forwardSweepPKiS0_PKfiPfS3_PiS3_S4__param_3];
	ld.param.u64 	%rd11, [_Z12forwardSweepPKiS0_PKfiPfS3_PiS3_S4__param_4];
	ld.param.u64 	%rd12, [_Z12forwardSweepPKiS0_PKfiPfS3_PiS3_S4__param_5];
	ld.param.u64 	%rd13, [_Z12forwardSweepPKiS0_PKfiPfS3_PiS3_S4__param_6];
	ld.param.u64 	%rd7, [_Z12forwardSweepPKiS0_PKfiPfS3_PiS3_S4__param_7];
	ld.param.u64 	%rd8, [_Z12forwardSweepPKiS0_PKfiPfS3_PiS3_S4__param_8];
	cvta.to.global.u64 	%rd1, %rd10;
	cvta.to.global.u64 	%rd2, %rd12;
	cvta.to.global.u64 	%rd3, %rd11;
	cvta.to.global.u64 	%rd4, %rd13;
	cvta.to.global.u64 	%rd5, %rd9;
	mov.u32 	%r8, %ctaid.x;
	mov.u32 	%r9, %ntid.x;
	mov.u32 	%r10, %tid.x;
	mad.lo.s32 	%r1, %r8, %r9, %r10;
	setp.ge.s32 	%p4, %r1, %r7;
	@%p4 bra 	$L__BB0_12;
	mul.wide.s32 	%rd14, %r1, 4;
	add.s64 	%rd15, %rd5, %rd14;
	ld.global.u32 	%r11, [%rd15];
	setp.eq.s32 	%p5, %r11, 0;
	selp.u32 	%r12, 1, 0, %p5;
	mul.wide.u32 	%rd16, %r12, 4;
	add.s64 	%rd17, %rd4, %rd16;
	ld.global.u32 	%r13, [%rd17];
	setp.eq.s32 	%p6, %r13, 0;
	@%p6 bra 	$L__BB0_12;
	add.s64 	%rd19, %rd3, %rd14;
	ld.global.f32 	%f1, [%rd19];
	cvta.to.global.u64 	%rd20, %rd6;
	add.s64 	%rd21, %rd20, %rd14;
	ld.global.u32 	%r19, [%rd21];
	ld.global.u32 	%r3, [%rd21+4];
	setp.ge.s32 	%p8, %r19, %r3;
	mov.pred 	%p20, 0;
	mov.f32 	%f17, %f1;
	@%p8 bra 	$L__BB0_9;
	mov.f32 	%f17, %f1;
$L__BB0_4:
	mul.wide.s32 	%rd22, %r19, 4;
	add.s64 	%rd23, %rd5, %rd22;
	ld.global.u32 	%r5, [%rd23];
	setp.lt.s32 	%p9, %r5, %r1;
	@%p9 bra 	$L__BB0_6;
	add.s64 	%rd25, %rd1, %rd22;
	ld.global.f32 	%f7, [%rd25];
	mul.wide.s32 	%rd26, %r5, 4;
	add.s64 	%rd27, %rd3, %rd26;
	ld.global.f32 	%f8, [%rd27];
	mul.f32 	%f9, %f7, %f8;
	sub.f32 	%f17, %f17, %f9;
	mov.pred 	%p20, 0;
	mov.pred 	%p19, -1;
	bra.uni 	$L__BB0_8;
$L__BB0_6:
	mul.wide.s32 	%rd28, %r5, 4;
	add.s64 	%rd29, %rd4, %rd28;
	ld.global.u32 	%r14, [%rd29];
	setp.ne.s32 	%p14, %r14, 1;
	mov.pred 	%p20, -1;
	mov.pred 	%p19, 0;
	@%p14 bra 	$L__BB0_8;
	add.s64 	%rd31, %rd1, %rd22;
	ld.global.f32 	%f10, [%rd31];
	add.s64 	%rd33, %rd2, %rd28;
	ld.global.f32 	%f11, [%rd33];
	mul.f32 	%f12, %f10, %f11;
	sub.f32 	%f17, %f17, %f12;
	mov.pred 	%p20, 0;
	mov.pred 	%p19, -1;
$L__BB0_8:
	add.s32 	%r19, %r19, 1;
	setp.lt.s32 	%p17, %r19, %r3;
	and.pred  	%p18, %p19, %p17;
	@%p18 bra 	$L__BB0_4;
$L__BB0_9:
	@%p20 bra 	$L__BB0_11;
	cvta.to.global.u64 	%rd34, %rd7;
	add.s64 	%rd36, %rd34, %rd14;
	ld.global.f32 	%f13, [%rd36];
	fma.rn.f32 	%f14, %f1, %f13, %f17;
	div.rn.f32 	%f15, %f14, %f13;
	add.s64 	%rd37, %rd2, %rd14;
	st.global.f32 	[%rd37], %f15;
	add.s64 	%rd38, %rd4, %rd14;
	mov.b32 	%r15, 1;
	st.global.u32 	[%rd38], %r15;
	add.u64 	%rd39, %SP, 0;
	add.u64 	%rd40, %SPL, 0;
	st.local.u32 	[%rd40], %r1;
	mov.u64 	%rd41, $str;
	cvta.global.u64 	%rd42, %rd41;
	{ // callseq 0, 0
	.param .b64 param0;
	st.param.b64 	[param0], %rd42;
	.param .b64 param1;
	st.param.b64 	[param1], %rd39;
	.param .b32 retval0;
	call.uni (retval0), 
	vprintf, 
	(
	param0, 
	param1
	);
	ld.param.b32 	%r16, [retval0];
	} // callseq 0
	bra.uni 	$L__BB0_12;
$L__BB0_11:
	cvta.to.global.u64 	%rd43, %rd8;
	mov.b32 	%r18, 0;
	st.global.u32 	[%rd43], %r18;
$L__BB0_12:
	bar.sync 	0;
	ret;

}
	// .globl	_Z13backwardSweepPKiS0_PKfiPfS3_S3_
.visible .entry _Z13backwardSweepPKiS0_PKfiPfS3_S3_(
	.param .u64 .ptr .align 1 _Z13backwardSweepPKiS0_PKfiPfS3_S3__param_0,
	.param .u64 .ptr .align 1 _Z13backwardSweepPKiS0_PKfiPfS3_S3__param_1,
	.param .u64 .ptr .align 1 _Z13backwardSweepPKiS0_PKfiPfS3_S3__param_2,
	.param .u32 _Z13backwardSweepPKiS0_PKfiPfS3_S3__param_3,
	.param .u64 .ptr .align 1 _Z13backwardSweepPKiS0_PKfiPfS3_S3__param_4,
	.param .u64 .ptr .align 1 _Z13backwardSweepPKiS0_PKfiPfS3_S3__param_5,
	.param .u64 .ptr .align 1 _Z13backwardSweepPKiS0_PKfiPfS3_S3__param_6
)
{
	.reg .pred 	%p<11>;
	.reg .b32 	%r<65>;
	.reg .b32 	%f<142>;
	.reg .b64 	%rd<91>;

	ld.param.u64 	%rd6, [_Z13backwardSweepPKiS0_PKfiPfS3_S3__param_0];
	ld.param.u64 	%rd9, [_Z13backwardSweepPKiS0_PKfiPfS3_S3__param_1];
	ld.param.u64 	%rd10, [_Z13backwardSweepPKiS0_PKfiPfS3_S3__param_2];
	ld.param.u32 	%r23, [_Z13backwardSweepPKiS0_PKfiPfS3_S3__param_3];
	ld.param.u64 	%rd7, [_Z13backwardSweepPKiS0_PKfiPfS3_S3__param_4];
	ld.param.u64 	%rd11, [_Z13backwardSweepPKiS0_PKfiPfS3_S3__param_5];
	ld.param.u64 	%rd8, [_Z13backwardSweepPKiS0_PKfiPfS3_S3__param_6];
	cvta.to.global.u64 	%rd1, %rd9;
	cvta.to.global.u64 	%rd2, %rd10;
	cvta.to.global.u64 	%rd3, %rd11;
	mov.u32 	%r24, %ctaid.x;
	mov.u32 	%r25, %ntid.x;
	mov.u32 	%r26, %tid.x;
	mad.lo.s32 	%r1, %r24, %r25, %r26;
	setp.ge.s32 	%p1, %r1, %r23;
	@%p1 bra 	$L__BB1_15;
	cvta.to.global.u64 	%rd12, %rd6;
	mul.wide.s32 	%rd13, %r1, 4;
	add.s64 	%rd14, %rd3, %rd13;
	ld.global.f32 	%f1, [%rd14];
	add.s64 	%rd15, %rd12, %rd13;
	ld.global.u32 	%r60, [%rd15];
	ld.global.u32 	%r3, [%rd15+4];
	setp.ge.s32 	%p2, %r60, %r3;
	mov.f32 	%f141, %f1;
	@%p2 bra 	$L__BB1_14;
	sub.s32 	%r4, %r3, %r60;
	and.b32  	%r5, %r4, 15;
	sub.s32 	%r27, %r60, %r3;
	setp.gt.u32 	%p3, %r27, -16;
	mov.f32 	%f141, %f1;
	@%p3 bra 	$L__BB1_5;
	and.b32  	%r28, %r4, -16;
	neg.s32 	%r58, %r28;
	add.s64 	%rd4, %rd2, 32;
	add.s64 	%rd5, %rd1, 32;
	mov.f32 	%f141, %f1;
$L__BB1_4:
	.pragma "nounroll";
	mul.wide.s32 	%rd16, %r60, 4;
	add.s64 	%rd17, %rd4, %rd16;
	add.s64 	%rd18, %rd5, %rd16;
	ld.global.f32 	%f16, [%rd17+-32];
	ld.global.u32 	%r29, [%rd18+-32];
	mul.wide.s32 	%rd19, %r29, 4;
	add.s64 	%rd20, %rd3, %rd19;
	ld.global.f32 	%f17, [%rd20];
	mul.f32 	%f18, %f16, %f17;
	sub.f32 	%f19, %f141, %f18;
	ld.global.f32 	%f20, [%rd17+-28];
	ld.global.u32 	%r30, [%rd18+-28];
	mul.wide.s32 	%rd21, %r30, 4;
	add.s64 	%rd22, %rd3, %rd21;
	ld.global.f32 	%f21, [%rd22];
	mul.f32 	%f22, %f20, %f21;
	sub.f32 	%f23, %f19, %f22;
	ld.global.f32 	%f24, [%rd17+-24];
	ld.global.u32 	%r31, [%rd18+-24];
	mul.wide.s32 	%rd23, %r31, 4;
	add.s64 	%rd24, %rd3, %rd23;
	ld.global.f32 	%f25, [%rd24];
	mul.f32 	%f26, %f24, %f25;
	sub.f32 	%f27, %f23, %f26;
	ld.global.f32 	%f28, [%rd17+-20];
	ld.global.u32 	%r32, [%rd18+-20];
	mul.wide.s32 	%rd25, %r32, 4;
	add.s64 	%rd26, %rd3, %rd25;
	ld.global.f32 	%f29, [%rd26];
	mul.f32 	%f30, %f28, %f29;
	sub.f32 	%f31, %f27, %f30;
	ld.global.f32 	%f32, [%rd17+-16];
	ld.global.u32 	%r33, [%rd18+-16];
	mul.wide.s32 	%rd27, %r33, 4;
	add.s64 	%rd28, %rd3, %rd27;
	ld.global.f32 	%f33, [%rd28];
	mul.f32 	%f34, %f32, %f33;
	sub.f32 	%f35, %f31, %f34;
	ld.global.f32 	%f36, [%rd17+-12];
	ld.global.u32 	%r34, [%rd18+-12];
	mul.wide.s32 	%rd29, %r34, 4;
	add.s64 	%rd30, %rd3, %rd29;
	ld.global.f32 	%f37, [%rd30];
	mul.f32 	%f38, %f36, %f37;
	sub.f32 	%f39, %f35, %f38;
	ld.global.f32 	%f40, [%rd17+-8];
	ld.global.u32 	%r35, [%rd18+-8];
	mul.wide.s32 	%rd31, %r35, 4;
	add.s64 	%rd32, %rd3, %rd31;
	ld.global.f32 	%f41, [%rd32];
	mul.f32 	%f42, %f40, %f41;
	sub.f32 	%f43, %f39, %f42;
	ld.global.f32 	%f44, [%rd17+-4];
	ld.global.u32 	%r36, [%rd18+-4];
	mul.wide.s32 	%rd33, %r36, 4;
	add.s64 	%rd34, %rd3, %rd33;
	ld.global.f32 	%f45, [%rd34];
	mul.f32 	%f46, %f44, %f45;
	sub.f32 	%f47, %f43, %f46;
	ld.global.f32 	%f48, [%rd17];
	ld.global.u32 	%r37, [%rd18];
	mul.wide.s32 	%rd35, %r37, 4;
	add.s64 	%rd36, %rd3, %rd35;
	ld.global.f32 	%f49, [%rd36];
	mul.f32 	%f50, %f48, %f49;
	sub.f32 	%f51, %f47, %f50;
	ld.global.f32 	%f52, [%rd17+4];
	ld.global.u32 	%r38, [%rd18+4];
	mul.wide.s32 	%rd37, %r38, 4;
	add.s64 	%rd38, %rd3, %rd37;
	ld.global.f32 	%f53, [%rd38];
	mul.f32 	%f54, %f52, %f53;
	sub.f32 	%f55, %f51, %f54;
	ld.global.f32 	%f56, [%rd17+8];
	ld.global.u32 	%r39, [%rd18+8];
	mul.wide.s32 	%rd39, %r39, 4;
	add.s64 	%rd40, %rd3, %rd39;
	ld.global.f32 	%f57, [%rd40];
	mul.f32 	%f58, %f56, %f57;
	sub.f32 	%f59, %f55, %f58;
	ld.global.f32 	%f60, [%rd17+12];
	ld.global.u32 	%r40, [%rd18+12];
	mul.wide.s32 	%rd41, %r40, 4;
	add.s64 	%rd42, %rd3, %rd41;
	ld.global.f32 	%f61, [%rd42];
	mul.f32 	%f62, %f60, %f61;
	sub.f32 	%f63, %f59, %f62;
	ld.global.f32 	%f64, [%rd17+16];
	ld.global.u32 	%r41, [%rd18+16];
	mul.wide.s32 	%rd43, %r41, 4;
	add.s64 	%rd44, %rd3, %rd43;
	ld.global.f32 	%f65, [%rd44];
	mul.f32 	%f66, %f64, %f65;
	sub.f32 	%f67, %f63, %f66;
	ld.global.f32 	%f68, [%rd17+20];
	ld.global.u32 	%r42, [%rd18+20];
	mul.wide.s32 	%rd45, %r42, 4;
	add.s64 	%rd46, %rd3, %rd45;
	ld.global.f32 	%f69, [%rd46];
	mul.f32 	%f70, %f68, %f69;
	sub.f32 	%f71, %f67, %f70;
	ld.global.f32 	%f72, [%rd17+24];
	ld.global.u32 	%r43, [%rd18+24];
	mul.wide.s32 	%rd47, %r43, 4;
	add.s64 	%rd48, %rd3, %rd47;
	ld.global.f32 	%f73, [%rd48];
	mul.f32 	%f74, %f72, %f73;
	sub.f32 	%f75, %f71, %f74;
	ld.global.f32 	%f76, [%rd17+28];
	ld.global.u32 	%r44, [%rd18+28];
	mul.wide.s32 	%rd49, %r44, 4;
	add.s64 	%rd50, %rd3, %rd49;
	ld.global.f32 	%f77, [%rd50];
	mul.f32 	%f78, %f76, %f77;
	sub.f32 	%f141, %f75, %f78;
	add.s32 	%r60, %r60, 16;
	add.s32 	%r58, %r58, 16;
	setp.ne.s32 	%p4, %r58, 0;
	@%p4 bra 	$L__BB1_4;
$L__BB1_5:
	setp.eq.s32 	%p5, %r5, 0;
	@%p5 bra 	$L__BB1_14;
	and.b32  	%r12, %r4, 7;
	setp.lt.u32 	%p6, %r5, 8;
	@%p6 bra 	$L__BB1_8;
	mul.wide.s32 	%rd51, %r60, 4;
	add.s64 	%rd52, %rd2, %rd51;
	ld.global.f32 	%f80, [%rd52];
	add.s64 	%rd53, %rd1, %rd51;
	ld.global.u32 	%r45, [%rd53];
	mul.wide.s32 	%rd54, %r45, 4;
	add.s64 	%rd55, %rd3, %rd54;
	ld.global.f32 	%f81, [%rd55];
	mul.f32 	%f82, %f80, %f81;
	sub.f32 	%f83, %f141, %f82;
	ld.global.f32 	%f84, [%rd52+4];
	ld.global.u32 	%r46, [%rd53+4];
	mul.wide.s32 	%rd56, %r46, 4;
	add.s64 	%rd57, %rd3, %rd56;
	ld.global.f32 	%f85, [%rd57];
	mul.f32 	%f86, %f84, %f85;
	sub.f32 	%f87, %f83, %f86;
	ld.global.f32 	%f88, [%rd52+8];
	ld.global.u32 	%r47, [%rd53+8];
	mul.wide.s32 	%rd58, %r47, 4;
	add.s64 	%rd59, %rd3, %rd58;
	ld.global.f32 	%f89, [%rd59];
	mul.f32 	%f90, %f88, %f89;
	sub.f32 	%f91, %f87, %f90;
	ld.global.f32 	%f92, [%rd52+12];
	ld.global.u32 	%r48, [%rd53+12];
	mul.wide.s32 	%rd60, %r48, 4;
	add.s64 	%rd61, %rd3, %rd60;
	ld.global.f32 	%f93, [%rd61];
	mul.f32 	%f94, %f92, %f93;
	sub.f32 	%f95, %f91, %f94;
	ld.global.f32 	%f96, [%rd52+16];
	ld.global.u32 	%r49, [%rd53+16];
	mul.wide.s32 	%rd62, %r49, 4;
	add.s64 	%rd63, %rd3, %rd62;
	ld.global.f32 	%f97, [%rd63];
	mul.f32 	%f98, %f96, %f97;
	sub.f32 	%f99, %f95, %f98;
	ld.global.f32 	%f100, [%rd52+20];
	ld.global.u32 	%r50, [%rd53+20];
	mul.wide.s32 	%rd64, %r50, 4;
	add.s64 	%rd65, %rd3, %rd64;
	ld.global.f32 	%f101, [%rd65];
	mul.f32 	%f102, %f100, %f101;
	sub.f32 	%f103, %f99, %f102;
	ld.global.f32 	%f104, [%rd52+24];
	ld.global.u32 	%r51, [%rd53+24];
	mul.wide.s32 	%rd66, %r51, 4;
	add.s64 	%rd67, %rd3, %rd66;
	ld.global.f32 	%f105, [%rd67];
	mul.f32 	%f106, %f104, %f105;
	sub.f32 	%f107, %f103, %f106;
	ld.global.f32 	%f108, [%rd52+28];
	ld.global.u32 	%r52, [%rd53+28];
	mul.wide.s32 	%rd68, %r52, 4;
	add.s64 	%rd69, %rd3, %rd68;
	ld.global.f32 	%f109, [%rd69];
	mul.f32 	%f110, %f108, %f109;
	sub.f32 	%f141, %f107, %f110;
	add.s32 	%r60, %r60, 8;
$L__BB1_8:
	setp.eq.s32 	%p7, %r12, 0;
	@%p7 bra 	$L__BB1_14;
	and.b32  	%r15, %r4, 3;
	setp.lt.u32 	%p8, %r12, 4;
	@%p8 bra 	$L__BB1_11;
	mul.wide.s32 	%rd70, %r60, 4;
	add.s64 	%rd71, %rd2, %rd70;
	ld.global.f32 	%f112, [%rd71];
	add.s64 	%rd72, %rd1, %rd70;
	ld.global.u32 	%r53, [%rd72];
	mul.wide.s32 	%rd73, %r53, 4;
	add.s64 	%rd74, %rd3, %rd73;
	ld.global.f32 	%f113, [%rd74];
	mul.f32 	%f114, %f112, %f113;
	sub.f32 	%f115, %f141, %f114;
	ld.global.f32 	%f116, [%rd71+4];
	ld.global.u32 	%r54, [%rd72+4];
	mul.wide.s32 	%rd75, %r54, 4;
	add.s64 	%rd76, %rd3, %rd75;
	ld.global.f32 	%f117, [%rd76];
	mul.f32 	%f118, %f116, %f117;
	sub.f32 	%f119, %f115, %f118;
	ld.global.f32 	%f120, [%rd71+8];
	ld.global.u32 	%r55, [%rd72+8];
	mul.wide.s32 	%rd77, %r55, 4;
	add.s64 	%rd78, %rd3, %rd77;
	ld.global.f32 	%f121, [%rd78];
	mul.f32 	%f122, %f120, %f121;
	sub.f32 	%f123, %f119, %f122;
	ld.global.f32 	%f124, [%rd71+12];
	ld.global.u32 	%r56, [%rd72+12];
	mul.wide.s32 	%rd79, %r56, 4;
	add.s64 	%rd80, %rd3, %rd79;
	ld.global.f32 	%f125, [%rd80];
	mul.f32 	%f126, %f124, %f125;
	sub.f32 	%f141, %f123, %f126;
	add.s32 	%r60, %r60, 4;
$L__BB1_11:
	setp.eq.s32 	%p9, %r15, 0;
	@%p9 bra 	$L__BB1_14;
	neg.s32 	%r63, %r15;
$L__BB1_13:
	.pragma "nounroll";
	mul.wide.s32 	%rd81, %r60, 4;
	add.s64 	%rd82, %rd1, %rd81;
	add.s64 	%rd83, %rd2, %rd81;
	ld.global.f32 	%f127, [%rd83];
	ld.global.u32 	%r57, [%rd82];
	mul.wide.s32 	%rd84, %r57, 4;
	add.s64 	%rd85, %rd3, %rd84;
	ld.global.f32 	%f128, [%rd85];
	mul.f32 	%f129, %f127, %f128;
	sub.f32 	%f141, %f141, %f129;
	add.s32 	%r60, %r60, 1;
	add.s32 	%r63, %r63, 1;
	setp.ne.s32 	%p10, %r63, 0;
	@%p10 bra 	$L__BB1_13;
$L__BB1_14:
	cvta.to.global.u64 	%rd86, %rd8;
	add.s64 	%rd88, %rd86, %rd13;
	ld.global.f32 	%f130, [%rd88];
	fma.rn.f32 	%f131, %f1, %f130, %f141;
	div.rn.f32 	%f132, %f131, %f130;
	cvta.to.global.u64 	%rd89, %rd7;
	add.s64 	%rd90, %rd89, %rd13;
	st.global.f32 	[%rd90], %f132;
$L__BB1_15:
	bar.sync 	0;
	ret;

}


// ===== COMPILED SASS (sm_100) =====

	.target	sm_100

	.elftype	@"ET_EXEC"


//--------------------- .note.nv.tkinfo           --------------------------
	.section	.note.nv.tkinfo,"",@"SHT_NOTE"
	.sectionflags	@"SHF_NOTE_NV_TKINFO"
	.tkinfo
        /*0018*/ 	.word	0x00000002
        /*0030*/ 	.string	""
        /*0030*/ 	.string	"ptxas"
        /*0030*/ 	.string	"Cuda compilation tools, release 13.0, V13.0.88"
        /*0030*/ 	.string	"Build cuda_13.0.r13.0/compiler.36424714_0"
        /*0030*/ 	.string	"-arch sm_100 -m 64 "



//--------------------- .note.nv.cuinfo           --------------------------
	.section	.note.nv.cuinfo,"",@"SHT_NOTE"
	.sectionflags	@"SHF_NOTE_NV_CUINFO"
        /*0018*/ 	.short	0x0002
        /*001a*/ 	.short	0x0064
        /*001c*/ 	.short	0x0082
	.zero		2


//--------------------- .nv.info                  --------------------------
	.section	.nv.info,"",@"SHT_CUDA_INFO"
	.align	4


	//----- nvinfo : EIATTR_REGCOUNT
	.align		4
        /*0000*/ 	.byte	0x04, 0x2f
        /*0002*/ 	.short	(.L_2 - .L_1)
	.align		4
.L_1:
        /*0004*/ 	.word	index@(_Z12forwardSweepPKiS0_PKfiPfS3_PiS3_S4_)
        /*0008*/ 	.word	0x0000001a


	//----- nvinfo : EIATTR_FRAME_SIZE
	.align		4
.L_2:
        /*000c*/ 	.byte	0x04, 0x11
        /*000e*/ 	.short	(.L_4 - .L_3)
	.align		4
.L_3:
        /*0010*/ 	.word	index@($__internal_1_$__cuda_sm3x_div_rn_noftz_f32_slowpath)
        /*0014*/ 	.word	0x00000008


	//----- nvinfo : EIATTR_FRAME_SIZE
	.align		4
.L_4:
        /*0018*/ 	.byte	0x04, 0x11
        /*001a*/ 	.short	(.L_6 - .L_5)
	.align		4
.L_5:
        /*001c*/ 	.word	index@(_Z12forwardSweepPKiS0_PKfiPfS3_PiS3_S4_)
        /*0020*/ 	.word	0x00000008


	//----- nvinfo : EIATTR_REGCOUNT
	.align		4
.L_6:
        /*0024*/ 	.byte	0x04, 0x2f
        /*0026*/ 	.short	(.L_8 - .L_7)
	.align		4
.L_7:
        /*0028*/ 	.word	index@(_Z13backwardSweepPKiS0_PKfiPfS3_S3_)
        /*002c*/ 	.word	0x00000020


	//----- nvinfo : EIATTR_FRAME_SIZE
	.align		4
.L_8:
        /*0030*/ 	.byte	0x04, 0x11
        /*0032*/ 	.short	(.L_10 - .L_9)
	.align		4
.L_9:
        /*0034*/ 	.word	index@($__internal_0_$__cuda_sm3x_div_rn_noftz_f32_slowpath)
        /*0038*/ 	.word	0x00000000


	//----- nvinfo : EIATTR_FRAME_SIZE
	.align		4
.L_10:
        /*003c*/ 	.byte	0x04, 0x11
        /*003e*/ 	.short	(.L_12 - .L_11)
	.align		4
.L_11:
        /*0040*/ 	.word	index@(_Z13backwardSweepPKiS0_PKfiPfS3_S3_)
        /*0044*/ 	.word	0x00000000


	//----- nvinfo : EIATTR_MIN_STACK_SIZE
	.align		4
.L_12:
        /*0048*/ 	.byte	0x04, 0x12
        /*004a*/ 	.short	(.L_14 - .L_13)
	.align		4
.L_13:
        /*004c*/ 	.word	index@(_Z13backwardSweepPKiS0_PKfiPfS3_S3_)
        /*0050*/ 	.word	0x00000000


	//----- nvinfo : EIATTR_MIN_STACK_SIZE
	.align		4
.L_14:
        /*0054*/ 	.byte	0x04, 0x12
        /*0056*/ 	.short	(.L_16 - .L_15)
	.align		4
.L_15:
        /*0058*/ 	.word	index@(_Z12forwardSweepPKiS0_PKfiPfS3_PiS3_S4_)
        /*005c*/ 	.word	0x00000008
.L_16:


//--------------------- .nv.compat                --------------------------
	.section	.nv.compat,"",@"SHT_CUDA_COMPAT_INFO"
	.align	4
        /*0000*/ 	.byte	0x02, 0x09, 0x00, 0x00, 0x02, 0x02, 0x01, 0x00, 0x02, 0x05, 0x05, 0x00, 0x03, 0x07, 0x01, 0x01
        /*0010*/ 	.byte	0x02, 0x03, 0x00, 0x00, 0x02, 0x06, 0x01, 0x00, 0x04, 0x0b, 0x08, 0x00, 0x01, 0x00, 0x00, 0x00
        /*0020*/ 	.byte	0x00, 0x00, 0x00, 0x00


//--------------------- .nv.info._Z13backwardSweepPKiS0_PKfiPfS3_S3_ --------------------------
	.section	.nv.info._Z13backwardSweepPKiS0_PKfiPfS3_S3_,"",@"SHT_CUDA_INFO"
	.sectionflags	@""
	.align	4


	//----- nvinfo : EIATTR_CUDA_API_VERSION
	.align		4
        /*0000*/ 	.byte	0x04, 0x37
        /*0002*/ 	.short	(.L_18 - .L_17)
.L_17:
        /*0004*/ 	.word	0x00000082


	//----- nvinfo : EIATTR_KPARAM_INFO
	.align		4
.L_18:
        /*0008*/ 	.byte	0x04, 0x17
        /*000a*/ 	.short	(.L_20 - .L_19)
.L_19:
        /*000c*/ 	.word	0x00000000
        /*0010*/ 	.short	0x0006
        /*0012*/ 	.short	0x0030
        /*0014*/ 	.byte	0x00, 0xf5, 0x21, 0x00


	//----- nvinfo : EIATTR_KPARAM_INFO
	.align		4
.L_20:
        /*0018*/ 	.byte	0x04, 0x17
        /*001a*/ 	.short	(.L_22 - .L_21)
.L_21:
        /*001c*/ 	.word	0x00000000
        /*0020*/ 	.short	0x0005
        /*0022*/ 	.short	0x0028
        /*0024*/ 	.byte	0x00, 0xf5, 0x21, 0x00


	//----- nvinfo : EIATTR_KPARAM_INFO
	.align		4
.L_22:
        /*0028*/ 	.byte	0x04, 0x17
        /*002a*/ 	.short	(.L_24 - .L_23)
.L_23:
        /*002c*/ 	.word	0x00000000
        /*0030*/ 	.short	0x0004
        /*0032*/ 	.short	0x0020
        /*0034*/ 	.byte	0x00, 0xf5, 0x21, 0x00


	//----- nvinfo : EIATTR_KPARAM_INFO
	.align		4
.L_24:
        /*0038*/ 	.byte	0x04, 0x17
        /*003a*/ 	.short	(.L_26 - .L_25)
.L_25:
        /*003c*/ 	.word	0x00000000
        /*0040*/ 	.short	0x0003
        /*0042*/ 	.short	0x0018
        /*0044*/ 	.byte	0x00, 0xf0, 0x11, 0x00


	//----- nvinfo : EIATTR_KPARAM_INFO
	.align		4
.L_26:
        /*0048*/ 	.byte	0x04, 0x17
        /*004a*/ 	.short	(.L_28 - .L_27)
.L_27:
        /*004c*/ 	.word	0x00000000
        /*0050*/ 	.short	0x0002
        /*0052*/ 	.short	0x0010
        /*0054*/ 	.byte	0x00, 0xf5, 0x21, 0x00


	//----- nvinfo : EIATTR_KPARAM_INFO
	.align		4
.L_28:
        /*0058*/ 	.byte	0x04, 0x17
        /*005a*/ 	.short	(.L_30 - .L_29)
.L_29:
        /*005c*/ 	.word	0x00000000
        /*0060*/ 	.short	0x0001
        /*0062*/ 	.short	0x0008
        /*0064*/ 	.byte	0x00, 0xf5, 0x21, 0x00


	//----- nvinfo : EIATTR_KPARAM_INFO
	.align		4
.L_30:
        /*0068*/ 	.byte	0x04, 0x17
        /*006a*/ 	.short	(.L_32 - .L_31)
.L_31:
        /*006c*/ 	.word	0x00000000
        /*0070*/ 	.short	0x0000
        /*0072*/ 	.short	0x0000
        /*0074*/ 	.byte	0x00, 0xf5, 0x21, 0x00


	//----- nvinfo : EIATTR_SPARSE_MMA_MASK
	.align		4
.L_32:
        /*0078*/ 	.byte	0x03, 0x50
        /*007a*/ 	.short	0x0000


	//----- nvinfo : EIATTR_MAXREG_COUNT
	.align		4
        /*007c*/ 	.byte	0x03, 0x1b
        /*007e*/ 	.short	0x00ff


	//----- nvinfo : EIATTR_NUM_BARRIERS
	.align		4
        /*0080*/ 	.byte	0x02, 0x4c
        /*0082*/ 	.byte	0x01
	.zero		1


	//----- nvinfo : EIATTR_MERCURY_ISA_VERSION
	.align		4
        /*0084*/ 	.byte	0x03, 0x5f
        /*0086*/ 	.short	0x0101


	//----- nvinfo : EIATTR_VRC_CTA_INIT_COUNT
	.align		4
        /*0088*/ 	.byte	0x02, 0x4a
	.zero		1
	.zero		1


	//----- nvinfo : EIATTR_EXIT_INSTR_OFFSETS
	.align		4
        /*008c*/ 	.byte	0x04, 0x1c
        /*008e*/ 	.short	(.L_34 - .L_33)


	//   ....[0]....
.L_33:
        /*0090*/ 	.word	0x000012f0


	//----- nvinfo : EIATTR_CRS_STACK_SIZE
	.align		4
.L_34:
        /*0094*/ 	.byte	0x04, 0x1e
        /*0096*/ 	.short	(.L_36 - .L_35)
.L_35:
        /*0098*/ 	.word	0x00000000


	//----- nvinfo : EIATTR_CBANK_PARAM_SIZE
	.align		4
.L_36:
        /*009c*/ 	.byte	0x03, 0x19
        /*009e*/ 	.short	0x0038


	//----- nvinfo : EIATTR_PARAM_CBANK
	.align		4
        /*00a0*/ 	.byte	0x04, 0x0a
        /*00a2*/ 	.short	(.L_38 - .L_37)
	.align		4
.L_37:
        /*00a4*/ 	.word	index@(.nv.constant0._Z13backwardSweepPKiS0_PKfiPfS3_S3_)
        /*00a8*/ 	.short	0x0380
        /*00aa*/ 	.short	0x0038


	//----- nvinfo : EIATTR_SW_WAR
	.align		4
.L_38:
        /*00ac*/ 	.byte	0x04, 0x36
        /*00ae*/ 	.short	(.L_40 - .L_39)
.L_39:
        /*00b0*/ 	.word	0x00000008
.L_40:


//--------------------- .nv.info._Z12forwardSweepPKiS0_PKfiPfS3_PiS3_S4_ --------------------------
	.section	.nv.info._Z12forwardSweepPKiS0_PKfiPfS3_PiS3_S4_,"",@"SHT_CUDA_INFO"
	.sectionflags	@""
	.align	4


	//----- nvinfo : EIATTR_CUDA_API_VERSION
	.align		4
        /*0000*/ 	.byte	0x04, 0x37
        /*0002*/ 	.short	(.L_42 - .L_41)
.L_41:
        /*0004*/ 	.word	0x00000082


	//----- nvinfo : EIATTR_KPARAM_INFO
	.align		4
.L_42:
        /*0008*/ 	.byte	0x04, 0x17
        /*000a*/ 	.short	(.L_44 - .L_43)
.L_43:
        /*000c*/ 	.word	0x00000000
        /*0010*/ 	.short	0x0008
        /*0012*/ 	.short	0x0040
        /*0014*/ 	.byte	0x00, 0xf5, 0x21, 0x00


	//----- nvinfo : EIATTR_KPARAM_INFO
	.align		4
.L_44:
        /*0018*/ 	.byte	0x04, 0x17
        /*001a*/ 	.short	(.L_46 - .L_45)
.L_45:
        /*001c*/ 	.word	0x00000000
        /*0020*/ 	.short	0x0007
        /*0022*/ 	.short	0x0038
        /*0024*/ 	.byte	0x00, 0xf5, 0x21, 0x00


	//----- nvinfo : EIATTR_KPARAM_INFO
	.align		4
.L_46:
        /*0028*/ 	.byte	0x04, 0x17
        /*002a*/ 	.short	(.L_48 - .L_47)
.L_47:
        /*002c*/ 	.word	0x00000000
        /*0030*/ 	.short	0x0006
        /*0032*/ 	.short	0x0030
        /*0034*/ 	.byte	0x00, 0xf5, 0x21, 0x00


	//----- nvinfo : EIATTR_KPARAM_INFO
	.align		4
.L_48:
        /*0038*/ 	.byte	0x04, 0x17
        /*003a*/ 	.short	(.L_50 - .L_49)
.L_49:
        /*003c*/ 	.word	0x00000000
        /*0040*/ 	.short	0x0005
        /*0042*/ 	.short	0x0028
        /*0044*/ 	.byte	0x00, 0xf5, 0x21, 0x00


	//----- nvinfo : EIATTR_KPARAM_INFO
	.align		4
.L_50:
        /*0048*/ 	.byte	0x04, 0x17
        /*004a*/ 	.short	(.L_52 - .L_51)
.L_51:
        /*004c*/ 	.word	0x00000000
        /*0050*/ 	.short	0x0004
        /*0052*/ 	.short	0x0020
        /*0054*/ 	.byte	0x00, 0xf5, 0x21, 0x00


	//----- nvinfo : EIATTR_KPARAM_INFO
	.align		4
.L_52:
        /*0058*/ 	.byte	0x04, 0x17
        /*005a*/ 	.short	(.L_54 - .L_53)
.L_53:
        /*005c*/ 	.word	0x00000000
        /*0060*/ 	.short	0x0003
        /*0062*/ 	.short	0x0018
        /*0064*/ 	.byte	0x00, 0xf0, 0x11, 0x00


	//----- nvinfo : EIATTR_KPARAM_INFO
	.align		4
.L_54:
        /*0068*/ 	.byte	0x04, 0x17
        /*006a*/ 	.short	(.L_56 - .L_55)
.L_55:
        /*006c*/ 	.word	0x00000000
        /*0070*/ 	.short	0x0002
        /*0072*/ 	.short	0x0010
        /*0074*/ 	.byte	0x00, 0xf5, 0x21, 0x00


	//----- nvinfo : EIATTR_KPARAM_INFO
	.align		4
.L_56:
        /*0078*/ 	.byte	0x04, 0x17
        /*007a*/ 	.short	(.L_58 - .L_57)
.L_57:
        /*007c*/ 	.word	0x00000000
        /*0080*/ 	.short	0x0001
        /*0082*/ 	.short	0x0008
        /*0084*/ 	.byte	0x00, 0xf5, 0x21, 0x00


	//----- nvinfo : EIATTR_KPARAM_INFO
	.align		4
.L_58:
        /*0088*/ 	.byte	0x04, 0x17
        /*008a*/ 	.short	(.L_60 - .L_59)
.L_59:
        /*008c*/ 	.word	0x00000000
        /*0090*/ 	.short	0x0000
        /*0092*/ 	.short	0x0000
        /*0094*/ 	.byte	0x00, 0xf5, 0x21, 0x00


	//----- nvinfo : EIATTR_SPARSE_MMA_MASK
	.align		4
.L_60:
        /*0098*/ 	.byte	0x03, 0x50
        /*009a*/ 	.short	0x0000


	//----- nvinfo : EIATTR_MAXREG_COUNT
	.align		4
        /*009c*/ 	.byte	0x03, 0x1b
        /*009e*/ 	.short	0x00ff


	//----- nvinfo : EIATTR_NUM_BARRIERS
	.align		4
        /*00a0*/ 	.byte	0x02, 0x4c
        /*00a2*/ 	.byte	0x01
	.zero		1


	//----- nvinfo : EIATTR_EXTERNS
	.align		4
        /*00a4*/ 	.byte	0x04, 0x0f
        /*00a6*/ 	.short	(.L_62 - .L_61)


	//   ....[0]....
	.align		4
.L_61:
        /*00a8*/ 	.word	index@(vprintf)


	//----- nvinfo : EIATTR_MERCURY_ISA_VERSION
	.align		4
.L_62:
        /*00ac*/ 	.byte	0x03, 0x5f
        /*00ae*/ 	.short	0x0101


	//----- nvinfo : EIATTR_VRC_CTA_INIT_COUNT
	.align		4
        /*00b0*/ 	.byte	0x02, 0x4a
	.zero		1
	.zero		1


	//----- nvinfo : EIATTR_SYSCALL_OFFSETS
	.align		4
        /*00b4*/ 	.byte	0x04, 0x46
        /*00b6*/ 	.short	(.L_64 - .L_63)


	//   ....[0]....
.L_63:
        /*00b8*/ 	.word	0x00000820


	//----- nvinfo : EIATTR_EXIT_INSTR_OFFSETS
	.align		4
.L_64:
        /*00bc*/ 	.byte	0x04, 0x1c
        /*00be*/ 	.short	(.L_66 - .L_65)


	//   ....[0]....
.L_65:
        /*00c0*/ 	.word	0x000008a0


	//----- nvinfo : EIATTR_CRS_STACK_SIZE
	.align		4
.L_66:
        /*00c4*/ 	.byte	0x04, 0x1e
        /*00c6*/ 	.short	(.L_68 - .L_67)
.L_67:
        /*00c8*/ 	.word	0x00000000


	//----- nvinfo : EIATTR_CBANK_PARAM_SIZE
	.align		4
.L_68:
        /*00cc*/ 	.byte	0x03, 0x19
        /*00ce*/ 	.short	0x0048


	//----- nvinfo : EIATTR_PARAM_CBANK
	.align		4
        /*00d0*/ 	.byte	0x04, 0x0a
        /*00d2*/ 	.short	(.L_70 - .L_69)
	.align		4
.L_69:
        /*00d4*/ 	.word	index@(.nv.constant0._Z12forwardSweepPKiS0_PKfiPfS3_PiS3_S4_)
        /*00d8*/ 	.short	0x0380
        /*00da*/ 	.short	0x0048


	//----- nvinfo : EIATTR_SW_WAR
	.align		4
.L_70:
        /*00dc*/ 	.byte	0x04, 0x36
        /*00de*/ 	.short	(.L_72 - .L_71)
.L_71:
        /*00e0*/ 	.word	0x00000008
.L_72:


//--------------------- .nv.callgraph             --------------------------
	.section	.nv.callgraph,"",@"SHT_CUDA_CALLGRAPH"
	.align	4
	.sectionentsize	8
	.align		4
        /*0000*/ 	.word	0x00000000
	.align		4
        /*0004*/ 	.word	0xffffffff
	.align		4
        /*0008*/ 	.word	index@(_Z12forwardSweepPKiS0_PKfiPfS3_PiS3_S4_)
	.align		4
        /*000c*/ 	.word	index@(vprintf)
	.align		4
        /*0010*/ 	.word	0x00000000
	.align		4
        /*0014*/ 	.word	0xfffffffe
	.align		4
        /*0018*/ 	.word	0x00000000
	.align		4
        /*001c*/ 	.word	0xfffffffd
	.align		4
        /*0020*/ 	.word	0x00000000
	.align		4
        /*0024*/ 	.word	0xfffffffc


//--------------------- .nv.constant4             --------------------------
	.section	.nv.constant4,"a",@progbits
	.align	8
	.align		8
.nv.constant4:
        /*0000*/ 	.dword	$str
	.align		8
        /*0008*/ 	.dword	vprintf


//--------------------- .text._Z13backwardSweepPKiS0_PKfiPfS3_S3_ --------------------------
	.section	.text._Z13backwardSweepPKiS0_PKfiPfS3_S3_,"ax",@progbits
	.align	128
        .global         _Z13backwardSweepPKiS0_PKfiPfS3_S3_
        .type           _Z13backwardSweepPKiS0_PKfiPfS3_S3_,@function
        .size           _Z13backwardSweepPKiS0_PKfiPfS3_S3_,(.L_x_49 - _Z13backwardSweepPKiS0_PKfiPfS3_S3_)
        .other          _Z13backwardSweepPKiS0_PKfiPfS3_S3_,@"STO_CUDA_ENTRY STV_DEFAULT"
_Z13backwardSweepPKiS0_PKfiPfS3_S3_:
.text._Z13backwardSweepPKiS0_PKfiPfS3_S3_:
[----:B------:R-:W-:Y:S01]  /*0000*/  LDC R1, c[0x0][0x37c] ;  /* 0x0000df00ff017b82 */ /* 0x000fe20000000800 */
[----:B------:R-:W0:Y:S07]  /*0010*/  S2R R0, SR_TID.X ;  /* 0x0000000000007919 */ /* 0x000e2e0000002100 */
[----:B------:R-:W0:Y:S01]  /*0020*/  S2UR UR4, SR_CTAID.X ;  /* 0x00000000000479c3 */ /* 0x000e220000002500 */
[----:B------:R-:W1:Y:S01]  /*0030*/  LDCU UR5, c[0x0][0x398] ;  /* 0x00007300ff0577ac */ /* 0x000e620008000800 */
[----:B------:R-:W-:Y:S06]  /*0040*/  BSSY.RECONVERGENT B1, `(.L_x_0) ;  /* 0x0000129000017945 */ /* 0x000fec0003800200 */
[----:B------:R-:W0:Y:S02]  /*0050*/  LDC R5, c[0x0][0x360] ;  /* 0x0000d800ff057b82 */ /* 0x000e240000000800 */
[----:B0-----:R-:W-:-:S05]  /*0060*/  IMAD R5, R5, UR4, R0 ;  /* 0x0000000405057c24 */ /* 0x001fca000f8e0200 */
[----:B-1----:R-:W-:-:S13]  /*0070*/  ISETP.GE.AND P0, PT, R5, UR5, PT ;  /* 0x0000000505007c0c */ /* 0x002fda000bf06270 */
[----:B------:R-:W-:Y:S05]  /*0080*/  @P0 BRA `(.L_x_1) ;  /* 0x0000001000900947 */ /* 0x000fea0003800000 */
[----:B------:R-:W0:Y:S08]  /*0090*/  LDC.64 R16, c[0x0][0x358] ;  /* 0x0000d600ff107b82 */ /* 0x000e300000000a00 */
[----:B------:R-:W1:Y:S08]  /*00a0*/  LDC.64 R10, c[0x0][0x380] ;  /* 0x0000e000ff0a7b82 */ /* 0x000e700000000a00 */
[----:B------:R-:W2:Y:S01]  /*00b0*/  LDC.64 R2, c[0x0][0x3a8] ;  /* 0x0000ea00ff027b82 */ /* 0x000ea20000000a00 */
[----:B0-----:R-:W-:-:S02]  /*00c0*/  R2UR UR6, R16 ;  /* 0x00000000100672ca */ /* 0x001fc400000e0000 */
[C---:B------:R-:W-:Y:S02]  /*00d0*/  R2UR UR7, R17.reuse ;  /* 0x00000000110772ca */ /* 0x040fe400000e0000 */
[C---:B------:R-:W-:Y:S02]  /*00e0*/  R2UR UR8, R16.reuse ;  /* 0x00000000100872ca */ /* 0x040fe400000e0000 */
[----:B------:R-:W-:Y:S01]  /*00f0*/  R2UR UR9, R17 ;  /* 0x00000000110972ca */ /* 0x000fe200000e0000 */
[----:B-1----:R-:W-:Y:S01]  /*0100*/  IMAD.WIDE R10, R5, 0x4, R10 ;  /* 0x00000004050a7825 */ /* 0x002fe200078e020a */
[----:B------:R-:W-:Y:S02]  /*0110*/  R2UR UR4, R16 ;  /* 0x00000000100472ca */ /* 0x000fe400000e0000 */
[----:B------:R-:W-:-:S05]  /*0120*/  R2UR UR5, R17 ;  /* 0x00000000110572ca */ /* 0x000fca00000e0000 */
[----:B------:R-:W3:Y:S04]  /*0130*/  LDG.E R4, desc[UR6][R10.64] ;  /* 0x000000060a047981 */ /* 0x000ee8000c1e1900 */
[----:B------:R-:W3:Y:S01]  /*0140*/  LDG.E R13, desc[UR8][R10.64+0x4] ;  /* 0x000004080a0d7981 */ /* 0x000ee2000c1e1900 */
[----:B--2---:R-:W-:-:S05]  /*0150*/  IMAD.WIDE R8, R5, 0x4, R2 ;  /* 0x0000000405087825 */ /* 0x004fca00078e0202 */
[----:B------:R-:W2:Y:S01]  /*0160*/  LDG.E R0, desc[UR4][R8.64] ;  /* 0x0000000408007981 */ /* 0x000ea2000c1e1900 */
[----:B------:R-:W-:Y:S01]  /*0170*/  BSSY.RECONVERGENT B0, `(.L_x_2) ;  /* 0x00000fd000007945 */ /* 0x000fe20003800200 */
[----:B---3--:R-:W-:Y:S01]  /*0180*/  ISETP.GE.AND P0, PT, R4, R13, PT ;  /* 0x0000000d0400720c */ /* 0x008fe20003f06270 */
[----:B--2---:R-:W-:-:S12]  /*0190*/  IMAD.MOV.U32 R7, RZ, RZ, R0 ;  /* 0x000000ffff077224 */ /* 0x004fd800078e0000 */
[----:B------:R-:W-:Y:S05]  /*01a0*/  @P0 BRA `(.L_x_3) ;  /* 0x0000000c00e40947 */ /* 0x000fea0003800000 */
[----:B------:R-:W-:Y:S01]  /*01b0*/  IMAD.IADD R6, R13, 0x1, -R4 ;  /* 0x000000010d067824 */ /* 0x000fe200078e0a04 */
[----:B------:R-:W-:Y:S01]  /*01c0*/  BSSY.RECONVERGENT B2, `(.L_x_4) ;  /* 0x0000074000027945 */ /* 0x000fe20003800200 */
[----:B------:R-:W-:Y:S02]  /*01d0*/  IMAD.IADD R13, R4, 0x1, -R13 ;  /* 0x00000001040d7824 */ /* 0x000fe400078e0a0d */
[----:B------:R-:W-:Y:S01]  /*01e0*/  IMAD.MOV.U32 R7, RZ, RZ, R0 ;  /* 0x000000ffff077224 */ /* 0x000fe200078e0000 */
[----:B------:R-:W-:Y:S02]  /*01f0*/  LOP3.LUT R19, R6, 0xf, RZ, 0xc0, !PT ;  /* 0x0000000f06137812 */ /* 0x000fe400078ec0ff */
[----:B------:R-:W-:Y:S02]  /*0200*/  ISETP.GT.U32.AND P1, PT, R13, -0x10, PT ;  /* 0xfffffff00d00780c */ /* 0x000fe40003f24070 */
[----:B------:R-:W-:-:S11]  /*0210*/  ISETP.NE.AND P0, PT, R19, RZ, PT ;  /* 0x000000ff1300720c */ /* 0x000fd60003f05270 */
[----:B------:R-:W-:Y:S05]  /*0220*/  @P1 BRA `(.L_x_5) ;  /* 0x0000000400b41947 */ /* 0x000fea0003800000 */
[----:B------:R-:W0:Y:S01]  /*0230*/  LDC.64 R8, c[0x0][0x390] ;  /* 0x0000e400ff087b82 */ /* 0x000e220000000a00 */
[----:B------:R-:W-:Y:S01]  /*0240*/  LOP3.LUT R18, R6, 0xfffffff0, RZ, 0xc0, !PT ;  /* 0xfffffff006127812 */ /* 0x000fe200078ec0ff */
[----:B------:R-:W-:-:S04]  /*0250*/  IMAD.MOV.U32 R7, RZ, RZ, R0 ;  /* 0x000000ffff077224 */ /* 0x000fc800078e0000 */
[----:B------:R-:W-:Y:S02]  /*0260*/  IMAD.MOV R18, RZ, RZ, -R18 ;  /* 0x000000ffff127224 */ /* 0x000fe400078e0a12 */
[----:B------:R-:W1:Y:S01]  /*0270*/  LDC.64 R10, c[0x0][0x388] ;  /* 0x0000e200ff0a7b82 */ /* 0x000e620000000a00 */
[----:B0-----:R-:W-:-:S05]  /*0280*/  IADD3 R8, P1, PT, R8, 0x20, RZ ;  /* 0x0000002008087810 */ /* 0x001fca0007f3e0ff */
[----:B------:R-:W-:Y:S01]  /*0290*/  IMAD.X R9, RZ, RZ, R9, P1 ;  /* 0x000000ffff097224 */ /* 0x000fe200008e0609 */
[----:B-1----:R-:W-:-:S05]  /*02a0*/  IADD3 R10, P2, PT, R10, 0x20, RZ ;  /* 0x000000200a0a7810 */ /* 0x002fca0007f5e0ff */
[----:B------:R-:W-:-:S08]  /*02b0*/  IMAD.X R11, RZ, RZ, R11, P2 ;  /* 0x000000ffff0b7224 */ /* 0x000fd000010e060b */
.L_x_6:
[----:B------:R-:W-:Y:S01]  /*02c0*/  R2UR UR4, R16 ;  /* 0x00000000100472ca */ /* 0x000fe200000e0000 */
[----:B------:R-:W-:Y:S01]  /*02d0*/  IMAD.WIDE R14, R4, 0x4, R10 ;  /* 0x00000004040e7825 */ /* 0x000fe200078e020a */
[----:B------:R-:W-:-:S13]  /*02e0*/  R2UR UR5, R17 ;  /* 0x00000000110572ca */ /* 0x000fda00000e0000 */
[----:B------:R-:W2:Y:S04]  /*02f0*/  LDG.E R23, desc[UR4][R14.64+-0x20] ;  /* 0xffffe0040e177981 */ /* 0x000ea8000c1e1900 */
[----:B------:R-:W3:Y:S01]  /*0300*/  LDG.E R21, desc[UR4][R14.64+-0x1c] ;  /* 0xffffe4040e157981 */ /* 0x000ee2000c1e1900 */
[----:B------:R-:W-:Y:S01]  /*0310*/  R2UR UR8, R16 ;  /* 0x00000000100872ca */ /* 0x000fe200000e0000 */
[----:B------:R-:W-:Y:S01]  /*0320*/  IMAD.WIDE R12, R4, 0x4, R8 ;  /* 0x00000004040c7825 */ /* 0x000fe200078e0208 */
[C---:B------:R-:W-:Y:S02]  /*0330*/  R2UR UR9, R17.reuse ;  /* 0x00000000110972ca */ /* 0x040fe400000e0000 */
[----:B------:R-:W-:Y:S02]  /*0340*/  R2UR UR6, R16 ;  /* 0x00000000100672ca */ /* 0x000fe400000e0000 */
[----:B------:R-:W-:Y:S01]  /*0350*/  R2UR UR7, R17 ;  /* 0x00000000110772ca */ /* 0x000fe200000e0000 */
[----:B------:R-:W4:Y:S04]  /*0360*/  LDG.E R28, desc[UR4][R12.64+-0x20] ;  /* 0xffffe0040c1c7981 */ /* 0x000f28000c1e1900 */
[----:B------:R-:W5:Y:S04]  /*0370*/  LDG.E R27, desc[UR4][R12.64+-0x1c] ;  /* 0xffffe4040c1b7981 */ /* 0x000f68000c1e1900 */
[----:B------:R-:W4:Y:S04]  /*0380*/  LDG.E R29, desc[UR8][R14.64+-0x18] ;  /* 0xffffe8080e1d7981 */ /* 0x000f28000c1e1900 */
[----:B------:R-:W5:Y:S01]  /*0390*/  LDG.E R25, desc[UR8][R14.64+-0x14] ;  /* 0xffffec080e197981 */ /* 0x000f62000c1e1900 */
[----:B--2---:R-:W-:-:S04]  /*03a0*/  IMAD.WIDE R22, R23, 0x4, R2 ;  /* 0x0000000417167825 */ /* 0x004fc800078e0202 */
[--C-:B---3--:R-:W-:Y:S01]  /*03b0*/  IMAD.WIDE R20, R21, 0x4, R2.reuse ;  /* 0x0000000415147825 */ /* 0x108fe200078e0202 */
[----:B------:R4:W2:Y:S04]  /*03c0*/  LDG.E R26, desc[UR6][R22.64] ;  /* 0x00000006161a7981 */ /* 0x0008a8000c1e1900 */
[----:B------:R5:W3:Y:S01]  /*03d0*/  LDG.E R24, desc[UR6][R20.64] ;  /* 0x0000000614187981 */ /* 0x000ae2000c1e1900 */
[----:B----4-:R-:W-:-:S03]  /*03e0*/  IMAD.WIDE R22, R29, 0x4, R2 ;  /* 0x000000041d167825 */ /* 0x010fc600078e0202 */
[----:B------:R-:W4:Y:S01]  /*03f0*/  LDG.E R29, desc[UR8][R14.64+-0x10] ;  /* 0xfffff0080e1d7981 */ /* 0x000f22000c1e1900 */
[----:B-----5:R-:W-:-:S03]  /*0400*/  IMAD.WIDE R20, R25, 0x4, R2 ;  /* 0x0000000419147825 */ /* 0x020fc600078e0202 */
[----:B------:R-:W5:Y:S04]  /*0410*/  LDG.E R22, desc[UR6][R22.64] ;  /* 0x0000000616167981 */ /* 0x000f68000c1e1900 */
[----:B------:R-:W4:Y:S04]  /*0420*/  LDG.E R20, desc[UR6][R20.64] ;  /* 0x0000000614147981 */ /* 0x000f28000c1e1900 */
[----:B------:R-:W4:Y:S01]  /*0430*/  LDG.E R25, desc[UR4][R12.64+-0x10] ;  /* 0xfffff0040c197981 */ /* 0x000f22000c1e1900 */
[----:B--2---:R-:W-:-:S03]  /*0440*/  FFMA R26, -R28, R26, R7 ;  /* 0x0000001a1c1a7223 */ /* 0x004fc60000000107 */
[----:B------:R-:W5:Y:S01]  /*0450*/  LDG.E R7, desc[UR4][R12.64+-0x18] ;  /* 0xffffe8040c077981 */ /* 0x000f62000c1e1900 */
[----:B---3--:R-:W-:-:S03]  /*0460*/  FFMA R24, -R27, R24, R26 ;  /* 0x000000181b187223 */ /* 0x008fc6000000011a */
[----:B------:R-:W2:Y:S04]  /*0470*/  LDG.E R26, desc[UR4][R12.64+-0x14] ;  /* 0xffffec040c1a7981 */ /* 0x000ea8000c1e1900 */
[----:B------:R-:W3:Y:S01]  /*0480*/  LDG.E R27, desc[UR8][R14.64+-0xc] ;  /* 0xfffff4080e1b7981 */ /* 0x000ee2000c1e1900 */
[----:B-----5:R-:W-:Y:S01]  /*0490*/  FFMA R28, -R7, R22, R24 ;  /* 0x00000016071c7223 */ /* 0x020fe20000000118 */
[----:B----4-:R-:W-:Y:S02]  /*04a0*/  IMAD.WIDE R22, R29, 0x4, R2 ;  /* 0x000000041d167825 */ /* 0x010fe400078e0202 */
[----:B------:R-:W4:Y:S02]  /*04b0*/  LDG.E R7, desc[UR8][R14.64+-0x8] ;  /* 0xfffff8080e077981 */ /* 0x000f24000c1e1900 */
[----:B--2---:R-:W-:-:S02]  /*04c0*/  FFMA R26, -R26, R20, R28 ;  /* 0x000000141a1a7223 */ /* 0x004fc4000000011c */
[----:B------:R4:W2:Y:S01]  /*04d0*/  LDG.E R24, desc[UR6][R22.64] ;  /* 0x0000000616187981 */ /* 0x0008a2000c1e1900 */
[----:B---3--:R-:W-:-:S03]  /*04e0*/  IMAD.WIDE R20, R27, 0x4, R2 ;  /* 0x000000041b147825 */ /* 0x008fc600078e0202 */
[----:B------:R-:W3:Y:S04]  /*04f0*/  LDG.E R29, desc[UR8][R14.64+-0x4] ;  /* 0xfffffc080e1d7981 */ /* 0x000ee8000c1e1900 */
[----:B------:R3:W5:Y:S04]  /*0500*/  LDG.E R28, desc[UR6][R20.64] ;  /* 0x00000006141c7981 */ /* 0x000768000c1e1900 */
[----:B------:R-:W5:Y:S01]  /*0510*/  LDG.E R27, desc[UR4][R12.64+-0xc] ;  /* 0xfffff4040c1b7981 */ /* 0x000f62000c1e1900 */
[----:B------:R-:W-:Y:S02]  /*0520*/  R2UR UR10, R16 ;  /* 0x00000000100a72ca */ /* 0x000fe400000e0000 */
[----:B------:R-:W-:Y:S01]  /*0530*/  R2UR UR11, R17 ;  /* 0x00000000110b72ca */ /* 0x000fe200000e0000 */
[----:B----4-:R-:W-:-:S02]  /*0540*/  IMAD.WIDE R22, R7, 0x4, R2 ;  /* 0x0000000407167825 */ /* 0x010fc400078e0202 */
[----:B------:R-:W4:Y:S02]  /*0550*/  LDG.E R7, desc[UR4][R12.64+-0x8] ;  /* 0xfffff8040c077981 */ /* 0x000f24000c1e1900 */
[----:B--2---:R-:W-:Y:S02]  /*0560*/  FFMA R26, -R25, R24, R26 ;  /* 0x00000018191a7223 */ /* 0x004fe4000000011a */
[----:B------:R-:W2:Y:S01]  /*0570*/  LDG.E R25, desc[UR8][R14.64] ;  /* 0x000000080e197981 */ /* 0x000ea2000c1e1900 */
[----:B---3--:R-:W-:-:S03]  /*0580*/  IMAD.WIDE R20, R29, 0x4, R2 ;  /* 0x000000041d147825 */ /* 0x008fc600078e0202 */
[----:B------:R2:W4:Y:S04]  /*0590*/  LDG.E R24, desc[UR6][R22.64] ;  /* 0x0000000616187981 */ /* 0x000528000c1e1900 */
[----:B------:R-:W3:Y:S01]  /*05a0*/  LDG.E R20, desc[UR8][R20.64] ;  /* 0x0000000814147981 */ /* 0x000ee2000c1e1900 */
[----:B-----5:R-:W-:-:S03]  /*05b0*/  FFMA R26, -R27, R28, R26 ;  /* 0x0000001c1b1a7223 */ /* 0x020fc6000000011a */
[----:B------:R-:W3:Y:S04]  /*05c0*/  LDG.E R27, desc[UR6][R12.64+-0x4] ;  /* 0xfffffc060c1b7981 */ /* 0x000ee8000c1e1900 */
[----:B------:R-:W5:Y:S04]  /*05d0*/  LDG.E R29, desc[UR10][R14.64+0x4] ;  /* 0x0000040a0e1d7981 */ /* 0x000f68000c1e1900 */
[----:B------:R-:W5:Y:S01]  /*05e0*/  LDG.E R21, desc[UR4][R12.64] ;  /* 0x000000040c157981 */ /* 0x000f62000c1e1900 */
[----:B--2---:R-:W-:-:S04]  /*05f0*/  IMAD.WIDE R22, R25, 0x4, R2 ;  /* 0x0000000419167825 */ /* 0x004fc800078e0202 */
[----:B----4-:R-:W-:Y:S02]  /*0600*/  FFMA R24, -R7, R24, R26 ;  /* 0x0000001807187223 */ /* 0x010fe4000000011a */
[----:B------:R-:W2:Y:S04]  /*0610*/  LDG.E R22, desc[UR6][R22.64] ;  /* 0x0000000616167981 */ /* 0x000ea8000c1e1900 */
[----:B------:R-:W4:Y:S01]  /*0620*/  LDG.E R26, desc[UR8][R14.64+0x8] ;  /* 0x000008080e1a7981 */ /* 0x000f22000c1e1900 */
[----:B---3--:R-:W-:-:S03]  /*0630*/  FFMA R20, -R27, R20, R24 ;  /* 0x000000141b147223 */ /* 0x008fc60000000118 */
[----:B------:R-:W3:Y:S01]  /*0640*/  LDG.E R7, desc[UR10][R14.64+0xc] ;  /* 0x00000c0a0e077981 */ /* 0x000ee2000c1e1900 */
[----:B-----5:R-:W-:-:S03]  /*0650*/  IMAD.WIDE R24, R29, 0x4, R2 ;  /* 0x000000041d187825 */ /* 0x020fc600078e0202 */
[----:B------:R-:W5:Y:S04]  /*0660*/  LDG.E R27, desc[UR4][R12.64+0x4] ;  /* 0x000004040c1b7981 */ /* 0x000f68000c1e1900 */
[----:B------:R-:W5:Y:S01]  /*0670*/  LDG.E R24, desc[UR6][R24.64] ;  /* 0x0000000618187981 */ /* 0x000f62000c1e1900 */
[----:B------:R-:W-:Y:S02]  /*0680*/  R2UR UR12, R16 ;  /* 0x00000000100c72ca */ /* 0x000fe400000e0000 */
[----:B------:R-:W-:Y:S01]  /*0690*/  R2UR UR13, R17 ;  /* 0x00000000110d72ca */ /* 0x000fe200000e0000 */
[----:B------:R-:W5:Y:S04]  /*06a0*/  LDG.E R29, desc[UR4][R12.64+0x8] ;  /* 0x000008040c1d7981 */ /* 0x000f68000c1e1900 */
[----:B------:R-:W5:Y:S01]  /*06b0*/  LDG.E R25, desc[UR10][R14.64+0x1c] ;  /* 0x00001c0a0e197981 */ /* 0x000f62000c1e1900 */
[----:B--2---:R-:W-:Y:S01]  /*06c0*/  FFMA R28, -R21, R22, R20 ;  /* 0x00000016151c7223 */ /* 0x004fe20000000114 */
[----:B----4-:R-:W-:-:S06]  /*06d0*/  IMAD.WIDE R20, R26, 0x4, R2 ;  /* 0x000000041a147825 */ /* 0x010fcc00078e0202 */
[----:B------:R-:W2:Y:S01]  /*06e0*/  LDG.E R26, desc[UR12][R14.64+0x10] ;  /* 0x0000100c0e1a7981 */ /* 0x000ea2000c1e1900 */
[----:B---3--:R-:W-:-:S03]  /*06f0*/  IMAD.WIDE R22, R7, 0x4, R2 ;  /* 0x0000000407167825 */ /* 0x008fc600078e0202 */
[----:B------:R-:W3:Y:S04]  /*0700*/  LDG.E R20, desc[UR6][R20.64] ;  /* 0x0000000614147981 */ /* 0x000ee8000c1e1900 */
[----:B------:R-:W4:Y:S01]  /*0710*/  LDG.E R7, desc[UR8][R12.64+0xc] ;  /* 0x00000c080c077981 */ /* 0x000f22000c1e1900 */
[----:B-----5:R-:W-:-:S03]  /*0720*/  FFMA R28, -R27, R24, R28 ;  /* 0x000000181b1c7223 */ /* 0x020fc6000000011c */
[----:B------:R-:W5:Y:S04]  /*0730*/  LDG.E R27, desc[UR6][R14.64+0x14] ;  /* 0x000014060e1b7981 */ /* 0x000f68000c1e1900 */
[----:B------:R2:W4:Y:S04]  /*0740*/  LDG.E R24, desc[UR10][R22.64] ;  /* 0x0000000a16187981 */ /* 0x000528000c1e1900 */
[----:B------:R5:W4:Y:S01]  /*0750*/  LDG.E R21, desc[UR4][R14.64+0x18] ;  /* 0x000018040e157981 */ /* 0x000b22000c1e1900 */
[----:B------:R-:W-:Y:S02]  /*0760*/  R2UR UR14, R16 ;  /* 0x00000000100e72ca */ /* 0x000fe400000e0000 */
[----:B------:R-:W-:-:S02]  /*0770*/  R2UR UR15, R17 ;  /* 0x00000000110f72ca */ /* 0x000fc400000e0000 */
[----:B------:R-:W-:Y:S02]  /*0780*/  R2UR UR16, R16 ;  /* 0x00000000101072ca */ /* 0x000fe400000e0000 */
[----:B------:R-:W-:Y:S01]  /*0790*/  R2UR UR17, R17 ;  /* 0x00000000111172ca */ /* 0x000fe200000e0000 */
[----:B--2---:R-:W-:Y:S02]  /*07a0*/  IMAD.WIDE R22, R26, 0x4, R2 ;  /* 0x000000041a167825 */ /* 0x004fe400078e0202 */
[----:B------:R-:W2:Y:S02]  /*07b0*/  LDG.E R26, desc[UR4][R12.64+0x10] ;  /* 0x000010040c1a7981 */ /* 0x000ea4000c1e1900 */
[----:B---3--:R-:W-:Y:S02]  /*07c0*/  FFMA R20, -R29, R20, R28 ;  /* 0x000000141d147223 */ /* 0x008fe4000000011c */
[----:B------:R-:W2:Y:S04]  /*07d0*/  LDG.E R22, desc[UR6][R22.64] ;  /* 0x0000000616167981 */ /* 0x000ea8000c1e1900 */
[----:B------:R-:W3:Y:S01]  /*07e0*/  LDG.E R28, desc[UR12][R12.64+0x18] ;  /* 0x0000180c0c1c7981 */ /* 0x000ee2000c1e1900 */
[----:B-----5:R-:W-:-:S03]  /*07f0*/  IMAD.WIDE R14, R27, 0x4, R2 ;  /* 0x000000041b0e7825 */ /* 0x020fc600078e0202 */
[----:B------:R-:W5:Y:S01]  /*0800*/  LDG.E R27, desc[UR8][R12.64+0x14] ;  /* 0x000014080c1b7981 */ /* 0x000f62000c1e1900 */
[----:B----4-:R-:W-:-:S03]  /*0810*/  FFMA R7, -R7, R24, R20 ;  /* 0x0000001807077223 */ /* 0x010fc60000000114 */
[----:B------:R-:W5:Y:S01]  /*0820*/  LDG.E R14, desc[UR10][R14.64] ;  /* 0x0000000a0e0e7981 */ /* 0x000f62000c1e1900 */
[----:B------:R-:W-:-:S03]  /*0830*/  IMAD.WIDE R20, R21, 0x4, R2 ;  /* 0x0000000415147825 */ /* 0x000fc600078e0202 */
[----:B------:R-:W4:Y:S01]  /*0840*/  LDG.E R23, desc[UR6][R12.64+0x1c] ;  /* 0x00001c060c177981 */ /* 0x000f22000c1e1900 */
[----:B------:R-:W-:-:S03]  /*0850*/  IMAD.WIDE R24, R25, 0x4, R2 ;  /* 0x0000000419187825 */ /* 0x000fc600078e0202 */
[----:B------:R-:W3:Y:S04]  /*0860*/  LDG.E R20, desc[UR14][R20.64] ;  /* 0x0000000e14147981 */ /* 0x000ee8000c1e1900 */
[----:B------:R-:W4:Y:S01]  /*0870*/  LDG.E R24, desc[UR16][R24.64] ;  /* 0x0000001018187981 */ /* 0x000f22000c1e1900 */
[----:B------:R-:W-:-:S04]  /*0880*/  IADD3 R18, PT, PT, R18, 0x10, RZ ;  /* 0x0000001012127810 */ /* 0x000fc80007ffe0ff */
[----:B------:R-:W-:Y:S01]  /*0890*/  ISETP.NE.AND P1, PT, R18, RZ, PT ;  /* 0x000000ff1200720c */ /* 0x000fe20003f25270 */
[----:B------:R-:W-:Y:S02]  /*08a0*/  VIADD R4, R4, 0x10 ;  /* 0x0000001004047836 */ /* 0x000fe40000000000 */
[----:B--2---:R-:W-:-:S04]  /*08b0*/  FFMA R22, -R26, R22, R7 ;  /* 0x000000161a167223 */ /* 0x004fc80000000107 */
[----:B-----5:R-:W-:-:S04]  /*08c0*/  FFMA R27, -R27, R14, R22 ;  /* 0x0000000e1b1b7223 */ /* 0x020fc80000000116 */
[----:B---3--:R-:W-:-:S04]  /*08d0*/  FFMA R27, -R28, R20, R27 ;  /* 0x000000141c1b7223 */ /* 0x008fc8000000011b */
[----:B----4-:R-:W-:Y:S01]  /*08e0*/  FFMA R7, -R23, R24, R27 ;  /* 0x0000001817077223 */ /* 0x010fe2000000011b */
[----:B------:R-:W-:Y:S06]  /*08f0*/  @P1 BRA `(.L_x_6) ;  /* 0xfffffff800701947 */ /* 0x000fec000383ffff */
.L_x_5:
[----:B------:R-:W-:Y:S05]  /*0900*/  BSYNC.RECONVERGENT B2 ;  /* 0x0000000000027941 */ /* 0x000fea0003800200 */
.L_x_4:
[----:B------:R-:W-:Y:S05]  /*0910*/  @!P0 BRA `(.L_x_3) ;  /* 0x0000000800088947 */ /* 0x000fea0003800000 */
[----:B------:R-:W-:Y:S01]  /*0920*/  ISETP.GE.U32.AND P0, PT, R19, 0x8, PT ;  /* 0x000000081300780c */ /* 0x000fe20003f06070 */
[----:B------:R-:W-:Y:S01]  /*0930*/  BSSY.RECONVERGENT B2, `(.L_x_7) ;  /* 0x000003f000027945 */ /* 0x000fe20003800200 */
[----:B------:R-:W-:-:S04]  /*0940*/  LOP3.LUT R22, R6, 0x7, RZ, 0xc0, !PT ;  /* 0x0000000706167812 */ /* 0x000fc800078ec0ff */
[----:B------:R-:W-:-:S07]  /*0950*/  ISETP.NE.AND P1, PT, R22, RZ, PT ;  /* 0x000000ff1600720c */ /* 0x000fce0003f25270 */
[----:B------:R-:W-:Y:S06]  /*0960*/  @!P0 BRA `(.L_x_8) ;  /* 0x0000000000ec8947 */ /* 0x000fec0003800000 */
[----:B------:R-:W0:Y:S01]  /*0970*/  LDC.64 R20, c[0x0][0x388] ;  /* 0x0000e200ff147b82 */ /* 0x000e220000000a00 */
[----:B------:R-:W-:Y:S02]  /*0980*/  R2UR UR4, R16 ;  /* 0x00000000100472ca */ /* 0x000fe400000e0000 */
[----:B------:R-:W-:-:S05]  /*0990*/  R2UR UR5, R17 ;  /* 0x00000000110572ca */ /* 0x000fca00000e0000 */
[----:B------:R-:W1:Y:S01]  /*09a0*/  LDC.64 R8, c[0x0][0x390] ;  /* 0x0000e400ff087b82 */ /* 0x000e620000000a00 */
[----:B0-----:R-:W-:-:S07]  /*09b0*/  IMAD.WIDE R20, R4, 0x4, R20 ;  /* 0x0000000404147825 */ /* 0x001fce00078e0214 */
[----:B------:R-:W2:Y:S01]  /*09c0*/  LDG.E R11, desc[UR4][R20.64] ;  /* 0x00000004140b7981 */ /* 0x000ea2000c1e1900 */
[----:B------:R-:W-:Y:S02]  /*09d0*/  R2UR UR8, R16 ;  /* 0x00000000100872ca */ /* 0x000fe400000e0000 */
[C---:B------:R-:W-:Y:S01]  /*09e0*/  R2UR UR9, R17.reuse ;  /* 0x00000000110972ca */ /* 0x040fe200000e0000 */
[----:B-1----:R-:W-:Y:S01]  /*09f0*/  IMAD.WIDE R8, R4, 0x4, R8 ;  /* 0x0000000404087825 */ /* 0x002fe200078e0208 */
[C---:B------:R-:W-:Y:S01]  /*0a00*/  R2UR UR6, R16.reuse ;  /* 0x00000000100672ca */ /* 0x040fe200000e0000 */
[----:B------:R-:W3:Y:S01]  /*0a10*/  LDG.E R25, desc[UR4][R20.64+0x14] ;  /* 0x0000140414197981 */ /* 0x000ee2000c1e1900 */
[C---:B------:R-:W-:Y:S02]  /*0a20*/  R2UR UR7, R17.reuse ;  /* 0x00000000110772ca */ /* 0x040fe400000e0000 */
[----:B------:R-:W-:Y:S01]  /*0a30*/  R2UR UR10, R16 ;  /* 0x00000000100a72ca */ /* 0x000fe200000e0000 */
[----:B------:R-:W4:Y:S01]  /*0a40*/  LDG.E R18, desc[UR4][R8.64] ;  /* 0x0000000408127981 */ /* 0x000f22000c1e1900 */
[----:B------:R-:W-:-:S02]  /*0a50*/  R2UR UR11, R17 ;  /* 0x00000000110b72ca */ /* 0x000fc400000e0000 */
[C---:B------:R-:W-:Y:S02]  /*0a60*/  R2UR UR12, R16.reuse ;  /* 0x00000000100c72ca */ /* 0x040fe400000e0000 */
[C---:B------:R-:W-:Y:S01]  /*0a70*/  R2UR UR13, R17.reuse ;  /* 0x00000000110d72ca */ /* 0x040fe200000e0000 */
[----:B------:R-:W5:Y:S01]  /*0a80*/  LDG.E R15, desc[UR8][R20.64+0x4] ;  /* 0x00000408140f7981 */ /* 0x000f62000c1e1900 */
[----:B------:R-:W-:Y:S02]  /*0a90*/  R2UR UR14, R16 ;  /* 0x00000000100e72ca */ /* 0x000fe400000e0000 */
[----:B------:R-:W-:Y:S01]  /*0aa0*/  R2UR UR15, R17 ;  /* 0x00000000110f72ca */ /* 0x000fe200000e0000 */
[----:B------:R-:W3:Y:S04]  /*0ab0*/  LDG.E R23, desc[UR6][R20.64+0x18] ;  /* 0x0000180614177981 */ /* 0x000ee8000c1e1900 */
[----:B------:R-:W4:Y:S04]  /*0ac0*/  LDG.E R13, desc[UR10][R20.64+0x8] ;  /* 0x0000080a140d7981 */ /* 0x000f28000c1e1900 */
[----:B------:R-:W3:Y:S04]  /*0ad0*/  LDG.E R29, desc[UR12][R20.64+0xc] ;  /* 0x00000c0c141d7981 */ /* 0x000ee8000c1e1900 */
[----:B------:R-:W3:Y:S04]  /*0ae0*/  LDG.E R27, desc[UR14][R20.64+0x10] ;  /* 0x0000100e141b7981 */ /* 0x000ee8000c1e1900 */
[----:B------:R-:W3:Y:S01]  /*0af0*/  LDG.E R19, desc[UR8][R20.64+0x1c] ;  /* 0x00001c0814137981 */ /* 0x000ee2000c1e1900 */
[----:B--2---:R-:W-:-:S05]  /*0b00*/  IMAD.WIDE R10, R11, 0x4, R2 ;  /* 0x000000040b0a7825 */ /* 0x004fca00078e0202 */
[----:B------:R4:W2:Y:S01]  /*0b10*/  LDG.E R24, desc[UR6][R10.64] ;  /* 0x000000060a187981 */ /* 0x0008a2000c1e1900 */
[----:B------:R-:W-:Y:S02]  /*0b20*/  R2UR UR16, R16 ;  /* 0x00000000101072ca */ /* 0x000fe400000e0000 */
[----:B------:R-:W-:Y:S01]  /*0b30*/  R2UR UR17, R17 ;  /* 0x00000000111172ca */ /* 0x000fe200000e0000 */
[----:B-----5:R-:W-:-:S06]  /*0b40*/  IMAD.WIDE R14, R15, 0x4, R2 ;  /* 0x000000040f0e7825 */ /* 0x020fcc00078e0202 */
[----:B------:R-:W5:Y:S01]  /*0b50*/  LDG.E R14, desc[UR6][R14.64] ;  /* 0x000000060e0e7981 */ /* 0x000f62000c1e1900 */
[----:B----4-:R-:W-:-:S04]  /*0b60*/  IMAD.WIDE R10, R13, 0x4, R2 ;  /* 0x000000040d0a7825 */ /* 0x010fc800078e0202 */
[--C-:B---3--:R-:W-:Y:S02]  /*0b70*/  IMAD.WIDE R12, R29, 0x4, R2.reuse ;  /* 0x000000041d0c7825 */ /* 0x108fe400078e0202 */
[----:B------:R-:W3:Y:S02]  /*0b80*/  LDG.E R29, desc[UR12][R8.64+0x1c] ;  /* 0x00001c0c081d7981 */ /* 0x000ee4000c1e1900 */
[--C-:B------:R-:W-:Y:S02]  /*0b90*/  IMAD.WIDE R20, R27, 0x4, R2.reuse ;  /* 0x000000041b147825 */ /* 0x100fe400078e0202 */
[----:B------:R-:W4:Y:S04]  /*0ba0*/  LDG.E R27, desc[UR8][R8.64+0x8] ;  /* 0x00000808081b7981 */ /* 0x000f28000c1e1900 */
[----:B------:R0:W3:Y:S04]  /*0bb0*/  LDG.E R26, desc[UR14][R12.64] ;  /* 0x0000000e0c1a7981 */ /* 0x0000e8000c1e1900 */
[----:B------:R-:W3:Y:S04]  /*0bc0*/  LDG.E R15, desc[UR12][R8.64+0xc] ;  /* 0x00000c0c080f7981 */ /* 0x000ee8000c1e1900 */
[----:B------:R1:W3:Y:S01]  /*0bd0*/  LDG.E R28, desc[UR16][R20.64] ;  /* 0x00000010141c7981 */ /* 0x0002e2000c1e1900 */
[----:B0-----:R-:W-:-:S03]  /*0be0*/  IMAD.WIDE R12, R23, 0x4, R2 ;  /* 0x00000004170c7825 */ /* 0x001fc600078e0202 */
[----:B------:R-:W3:Y:S04]  /*0bf0*/  LDG.E R23, desc[UR4][R8.64+0x14] ;  /* 0x0000140408177981 */ /* 0x000ee8000c1e1900 */
[----:B------:R-:W3:Y:S01]  /*0c00*/  LDG.E R12, desc[UR14][R12.64] ;  /* 0x0000000e0c0c7981 */ /* 0x000ee2000c1e1900 */
[----:B-1----:R-:W-:-:S03]  /*0c10*/  IMAD.WIDE R20, R19, 0x4, R2 ;  /* 0x0000000413147825 */ /* 0x002fc600078e0202 */
[----:B------:R-:W3:Y:S04]  /*0c20*/  LDG.E R19, desc[UR8][R8.64+0x18] ;  /* 0x0000180808137981 */ /* 0x000ee8000c1e1900 */
[----:B------:R-:W3:Y:S01]  /*0c30*/  LDG.E R20, desc[UR16][R20.64] ;  /* 0x0000001014147981 */ /* 0x000ee2000c1e1900 */
[----:B--2---:R-:W-:-:S03]  /*0c40*/  FFMA R7, -R18, R24, R7 ;  /* 0x0000001812077223 */ /* 0x004fc60000000107 */
[----:B------:R-:W5:Y:S04]  /*0c50*/  LDG.E R24, desc[UR4][R8.64+0x4] ;  /* 0x0000040408187981 */ /* 0x000f68000c1e1900 */
[----:B------:R0:W4:Y:S02]  /*0c60*/  LDG.E R18, desc[UR10][R10.64] ;  /* 0x0000000a0a127981 */ /* 0x000124000c1e1900 */
[----:B0-----:R-:W-:Y:S02]  /*0c70*/  IMAD.WIDE R10, R25, 0x4, R2 ;  /* 0x00000004190a7825 */ /* 0x001fe400078e0202 */
[----:B------:R-:W2:Y:S04]  /*0c80*/  LDG.E R25, desc[UR6][R8.64+0x10] ;  /* 0x0000100608197981 */ /* 0x000ea8000c1e1900 */
[----:B------:R-:W2:Y:S01]  /*0c90*/  LDG.E R10, desc[UR10][R10.64] ;  /* 0x0000000a0a0a7981 */ /* 0x000ea2000c1e1900 */
[----:B------:R-:W-:-:S02]  /*0ca0*/  VIADD R4, R4, 0x8 ;  /* 0x0000000804047836 */ /* 0x000fc40000000000 */
[----:B-----5:R-:W-:-:S04]  /*0cb0*/  FFMA R14, -R24, R14, R7 ;  /* 0x0000000e180e7223 */ /* 0x020fc80000000107 */
[----:B----4-:R-:W-:-:S04]  /*0cc0*/  FFMA R14, -R27, R18, R14 ;  /* 0x000000121b0e7223 */ /* 0x010fc8000000010e */
[----:B---3--:R-:W-:-:S04]  /*0cd0*/  FFMA R14, -R15, R26, R14 ;  /* 0x0000001a0f0e7223 */ /* 0x008fc8000000010e */
[----:B--2---:R-:W-:-:S04]  /*0ce0*/  FFMA R14, -R25, R28, R14 ;  /* 0x0000001c190e7223 */ /* 0x004fc8000000010e */
[----:B------:R-:W-:-:S04]  /*0cf0*/  FFMA R10, -R23, R10, R14 ;  /* 0x0000000a170a7223 */ /* 0x000fc8000000010e */
[----:B------:R-:W-:-:S04]  /*0d00*/  FFMA R10, -R19, R12, R10 ;  /* 0x0000000c130a7223 */ /* 0x000fc8000000010a */
[----:B------:R-:W-:-:S07]  /*0d10*/  FFMA R7, -R29, R20, R10 ;  /* 0x000000141d077223 */ /* 0x000fce000000010a */
.L_x_8:
[----:B------:R-:W-:Y:S05]  /*0d20*/  BSYNC.RECONVERGENT B2 ;  /* 0x0000000000027941 */ /* 0x000fea0003800200 */
.L_x_7:
[----:B------:R-:W-:Y:S05]  /*0d30*/  @!P1 BRA `(.L_x_3) ;  /* 0x0000000400009947 */ /* 0x000fea0003800000 */
[----:B------:R-:W-:Y:S01]  /*0d40*/  ISETP.GE.U32.AND P0, PT, R22, 0x4, PT ;  /* 0x000000041600780c */ /* 0x000fe20003f06070 */
[----:B------:R-:W-:Y:S01]  /*0d50*/  BSSY.RECONVERGENT B2, `(.L_x_9) ;  /* 0x000002b000027945 */ /* 0x000fe20003800200 */
[----:B------:R-:W-:-:S04]  /*0d60*/  LOP3.LUT R6, R6, 0x3, RZ, 0xc0, !PT ;  /* 0x0000000306067812 */ /* 0x000fc800078ec0ff */
[----:B------:R-:W-:-:S07]  /*0d70*/  ISETP.NE.AND P1, PT, R6, RZ, PT ;  /* 0x000000ff0600720c */ /* 0x000fce0003f25270 */
[----:B------:R-:W-:Y:S06]  /*0d80*/  @!P0 BRA `(.L_x_10) ;  /* 0x00000000009c8947 */ /* 0x000fec0003800000 */
[----:B------:R-:W0:Y:S01]  /*0d90*/  LDC.64 R8, c[0x0][0x388] ;  /* 0x0000e200ff087b82 */ /* 0x000e220000000a00 */
[C---:B------:R-:W-:Y:S02]  /*0da0*/  R2UR UR4, R16.reuse ;  /* 0x00000000100472ca */ /* 0x040fe400000e0000 */
[C---:B------:R-:W-:Y:S02]  /*0db0*/  R2UR UR5, R17.reuse ;  /* 0x00000000110572ca */ /* 0x040fe400000e0000 */
[C---:B------:R-:W-:Y:S02]  /*0dc0*/  R2UR UR6, R16.reuse ;  /* 0x00000000100672ca */ /* 0x040fe400000e0000 */
[C---:B------:R-:W-:Y:S02]  /*0dd0*/  R2UR UR7, R17.reuse ;  /* 0x00000000110772ca */ /* 0x040fe400000e0000 */
[----:B------:R-:W-:Y:S02]  /*0de0*/  R2UR UR8, R16 ;  /* 0x00000000100872ca */ /* 0x000fe400000e0000 */
[----:B------:R-:W-:Y:S01]  /*0df0*/  R2UR UR9, R17 ;  /* 0x00000000110972ca */ /* 0x000fe200000e0000 */
[----:B0-----:R-:W-:-:S02]  /*0e00*/  IMAD.WIDE R10, R4, 0x4, R8 ;  /* 0x00000004040a7825 */ /* 0x001fc400078e0208 */
[----:B------:R-:W0:Y:S03]  /*0e10*/  LDC.64 R8, c[0x0][0x390] ;  /* 0x0000e400ff087b82 */ /* 0x000e260000000a00 */
[----:B------:R-:W2:Y:S04]  /*0e20*/  LDG.E R15, desc[UR4][R10.64] ;  /* 0x000000040a0f7981 */ /* 0x000ea8000c1e1900 */
[----:B------:R-:W3:Y:S04]  /*0e30*/  LDG.E R19, desc[UR6][R10.64+0x4] ;  /* 0x000004060a137981 */ /* 0x000ee8000c1e1900 */
[----:B------:R-:W4:Y:S04]  /*0e40*/  LDG.E R13, desc[UR8][R10.64+0x8] ;  /* 0x000008080a0d7981 */ /* 0x000f28000c1e1900 */
[----:B------:R-:W5:Y:S01]  /*0e50*/  LDG.E R23, desc[UR4][R10.64+0xc] ;  /* 0x00000c040a177981 */ /* 0x000f62000c1e1900 */
[----:B------:R-:W-:-:S02]  /*0e60*/  R2UR UR10, R16 ;  /* 0x00000000100a72ca */ /* 0x000fc400000e0000 */
[C---:B------:R-:W-:Y:S02]  /*0e70*/  R2UR UR11, R17.reuse ;  /* 0x00000000110b72ca */ /* 0x040fe400000e0000 */
[C---:B------:R-:W-:Y:S02]  /*0e80*/  R2UR UR14, R16.reuse ;  /* 0x00000000100e72ca */ /* 0x040fe400000e0000 */
[C---:B------:R-:W-:Y:S02]  /*0e90*/  R2UR UR15, R17.reuse ;  /* 0x00000000110f72ca */ /* 0x040fe400000e0000 */
[----:B------:R-:W-:Y:S01]  /*0ea0*/  R2UR UR12, R16 ;  /* 0x00000000100c72ca */ /* 0x000fe200000e0000 */
[----:B0-----:R-:W-:Y:S01]  /*0eb0*/  IMAD.WIDE R8, R4, 0x4, R8 ;  /* 0x0000000404087825 */ /* 0x001fe200078e0208 */
[----:B------:R-:W-:Y:S02]  /*0ec0*/  R2UR UR13, R17 ;  /* 0x00000000110d72ca */ /* 0x000fe400000e0000 */
[----:B------:R-:W-:-:S02]  /*0ed0*/  R2UR UR16, R16 ;  /* 0x00000000101072ca */ /* 0x000fc400000e0000 */
[----:B------:R-:W-:Y:S01]  /*0ee0*/  R2UR UR17, R17 ;  /* 0x00000000111172ca */ /* 0x000fe200000e0000 */
[----:B------:R-:W5:Y:S04]  /*0ef0*/  LDG.E R20, desc[UR4][R8.64] ;  /* 0x0000000408147981 */ /* 0x000f68000c1e1900 */
[----:B------:R-:W5:Y:S01]  /*0f00*/  LDG.E R21, desc[UR8][R8.64+0x4] ;  /* 0x0000040808157981 */ /* 0x000f62000c1e1900 */
[----:B--2---:R-:W-:-:S04]  /*0f10*/  IMAD.WIDE R14, R15, 0x4, R2 ;  /* 0x000000040f0e7825 */ /* 0x004fc800078e0202 */
[--C-:B---3--:R-:W-:Y:S02]  /*0f20*/  IMAD.WIDE R18, R19, 0x4, R2.reuse ;  /* 0x0000000413127825 */ /* 0x108fe400078e0202 */
[----:B------:R-:W2:Y:S02]  /*0f30*/  LDG.E R14, desc[UR6][R14.64] ;  /* 0x000000060e0e7981 */ /* 0x000ea4000c1e1900 */
[--C-:B----4-:R-:W-:Y:S02]  /*0f40*/  IMAD.WIDE R12, R13, 0x4, R2.reuse ;  /* 0x000000040d0c7825 */ /* 0x110fe400078e0202 */
[----:B------:R-:W3:Y:S02]  /*0f50*/  LDG.E R18, desc[UR10][R18.64] ;  /* 0x0000000a12127981 */ /* 0x000ee4000c1e1900 */
[----:B-----5:R-:W-:Y:S02]  /*0f60*/  IMAD.WIDE R10, R23, 0x4, R2 ;  /* 0x00000004170a7825 */ /* 0x020fe400078e0202 */
[----:B------:R-:W4:Y:S04]  /*0f70*/  LDG.E R12, desc[UR14][R12.64] ;  /* 0x0000000e0c0c7981 */ /* 0x000f28000c1e1900 */
[----:B------:R-:W4:Y:S04]  /*0f80*/  LDG.E R23, desc[UR12][R8.64+0x8] ;  /* 0x0000080c08177981 */ /* 0x000f28000c1e1900 */
[----:B------:R-:W5:Y:S04]  /*0f90*/  LDG.E R15, desc[UR6][R8.64+0xc] ;  /* 0x00000c06080f7981 */ /* 0x000f68000c1e1900 */
[----:B------:R-:W5:Y:S01]  /*0fa0*/  LDG.E R10, desc[UR16][R10.64] ;  /* 0x000000100a0a7981 */ /* 0x000f62000c1e1900 */
[----:B------:R-:W-:-:S02]  /*0fb0*/  VIADD R4, R4, 0x4 ;  /* 0x0000000404047836 */ /* 0x000fc40000000000 */
[----:B--2---:R-:W-:-:S04]  /*0fc0*/  FFMA R14, -R20, R14, R7 ;  /* 0x0000000e140e7223 */ /* 0x004fc80000000107 */
[----:B---3--:R-:W-:-:S04]  /*0fd0*/  FFMA R14, -R21, R18, R14 ;  /* 0x00000012150e7223 */ /* 0x008fc8000000010e */
[----:B----4-:R-:W-:-:S04]  /*0fe0*/  FFMA R14, -R23, R12, R14 ;  /* 0x0000000c170e7223 */ /* 0x010fc8000000010e */
[----:B-----5:R-:W-:-:S07]  /*0ff0*/  FFMA R7, -R15, R10, R14 ;  /* 0x0000000a0f077223 */ /* 0x020fce000000010e */
.L_x_10:
[----:B------:R-:W-:Y:S05]  /*1000*/  BSYNC.RECONVERGENT B2 ;  /* 0x0000000000027941 */ /* 0x000fea0003800200 */
.L_x_9:
[----:B------:R-:W-:Y:S05]  /*1010*/  @!P1 BRA `(.L_x_3) ;  /* 0x0000000000489947 */ /* 0x000fea0003800000 */
[----:B------:R-:W0:Y:S01]  /*1020*/  LDC.64 R8, c[0x0][0x388] ;  /* 0x0000e200ff087b82 */ /* 0x000e220000000a00 */
[----:B------:R-:W-:-:S07]  /*1030*/  IMAD.MOV R6, RZ, RZ, -R6 ;  /* 0x000000ffff067224 */ /* 0x000fce00078e0a06 */
[----:B------:R-:W1:Y:S02]  /*1040*/  LDC.64 R10, c[0x0][0x390] ;  /* 0x0000e400ff0a7b82 */ /* 0x000e640000000a00 */
.L_x_11:
[----:B------:R-:W-:Y:S01]  /*1050*/  R2UR UR4, R16 ;  /* 0x00000000100472ca */ /* 0x000fe200000e0000 */
[----:B0-----:R-:W-:Y:S01]  /*1060*/  IMAD.WIDE R12, R4, 0x4, R8 ;  /* 0x00000004040c7825 */ /* 0x001fe200078e0208 */
[----:B------:R-:W-:-:S13]  /*1070*/  R2UR UR5, R17 ;  /* 0x00000000110572ca */ /* 0x000fda00000e0000 */
[----:B------:R-:W2:Y:S01]  /*1080*/  LDG.E R13, desc[UR4][R12.64] ;  /* 0x000000040c0d7981 */ /* 0x000ea2000c1e1900 */
[----:B------:R-:W-:Y:S01]  /*1090*/  R2UR UR6, R16 ;  /* 0x00000000100672ca */ /* 0x000fe200000e0000 */
[----:B-1----:R-:W-:Y:S01]  /*10a0*/  IMAD.WIDE R14, R4, 0x4, R10 ;  /* 0x00000004040e7825 */ /* 0x002fe200078e020a */
[----:B------:R-:W-:-:S05]  /*10b0*/  R2UR UR7, R17 ;  /* 0x00000000110772ca */ /* 0x000fca00000e0000 */
[----:B------:R-:W3:Y:S01]  /*10c0*/  LDG.E R14, desc[UR4][R14.64] ;  /* 0x000000040e0e7981 */ /* 0x000ee2000c1e1900 */
[----:B------:R-:W-:Y:S02]  /*10d0*/  VIADD R6, R6, 0x1 ;  /* 0x0000000106067836 */ /* 0x000fe40000000000 */
[----:B--2---:R-:W-:-:S06]  /*10e0*/  IMAD.WIDE R18, R13, 0x4, R2 ;  /* 0x000000040d127825 */ /* 0x004fcc00078e0202 */
[----:B------:R-:W3:Y:S01]  /*10f0*/  LDG.E R18, desc[UR6][R18.64] ;  /* 0x0000000612127981 */ /* 0x000ee2000c1e1900 */
[----:B------:R-:W-:Y:S01]  /*1100*/  ISETP.NE.AND P0, PT, R6, RZ, PT ;  /* 0x000000ff0600720c */ /* 0x000fe20003f05270 */
[----:B------:R-:W-:Y:S02]  /*1110*/  VIADD R4, R4, 0x1 ;  /* 0x0000000104047836 */ /* 0x000fe40000000000 */
[----:B---3--:R-:W-:-:S10]  /*1120*/  FFMA R7, -R14, R18, R7 ;  /* 0x000000120e077223 */ /* 0x008fd40000000107 */
[----:B------:R-:W-:Y:S05]  /*1130*/  @P0 BRA `(.L_x_11) ;  /* 0xfffffffc00c40947 */ /* 0x000fea000383ffff */
.L_x_3:
[----:B------:R-:W-:Y:S05]  /*1140*/  BSYNC.RECONVERGENT B0 ;  /* 0x0000000000007941 */ /* 0x000fea0003800200 */
.L_x_2:
[----:B------:R-:W0:Y:S01]  /*1150*/  LDC.64 R2, c[0x0][0x3b0] ;  /* 0x0000ec00ff027b82 */ /* 0x000e220000000a00 */
[----:B------:R-:W-:Y:S02]  /*1160*/  R2UR UR4, R16 ;  /* 0x00000000100472ca */ /* 0x000fe400000e0000 */
[----:B------:R-:W-:Y:S01]  /*1170*/  R2UR UR5, R17 ;  /* 0x00000000110572ca */ /* 0x000fe200000e0000 */
[----:B0-----:R-:W-:-:S12]  /*1180*/  IMAD.WIDE R2, R5, 0x4, R2 ;  /* 0x0000000405027825 */ /* 0x001fd800078e0202 */
[----:B------:R-:W2:Y:S01]  /*1190*/  LDG.E R3, desc[UR4][R2.64] ;  /* 0x0000000402037981 */ /* 0x000ea2000c1e1900 */
[----:B------:R-:W-:Y:S01]  /*11a0*/  BSSY.RECONVERGENT B0, `(.L_x_12) ;  /* 0x000000d000007945 */ /* 0x000fe20003800200 */
[----:B--2---:R-:W0:Y:S01]  /*11b0*/  MUFU.RCP R4, R3 ;  /* 0x0000000300047308 */ /* 0x004e220000001000 */
[----:B------:R-:W-:-:S07]  /*11c0*/  FFMA R0, R0, R3, R7 ;  /* 0x0000000300007223 */ /* 0x000fce0000000007 */
[----:B------:R-:W1:Y:S01]  /*11d0*/  FCHK P0, R0, R3 ;  /* 0x0000000300007302 */ /* 0x000e620000000000 */
[----:B0-----:R-:W-:-:S04]  /*11e0*/  FFMA R9, -R3, R4, 1 ;  /* 0x3f80000003097423 */ /* 0x001fc80000000104 */
[----:B------:R-:W-:-:S04]  /*11f0*/  FFMA R9, R4, R9, R4 ;  /* 0x0000000904097223 */ /* 0x000fc80000000004 */
[----:B------:R-:W-:-:S04]  /*1200*/  FFMA R4, R0, R9, RZ ;  /* 0x0000000900047223 */ /* 0x000fc800000000ff */
[----:B------:R-:W-:-:S04]  /*1210*/  FFMA R6, -R3, R4, R0 ;  /* 0x0000000403067223 */ /* 0x000fc80000000100 */
[----:B------:R-:W-:Y:S01]  /*1220*/  FFMA R9, R9, R6, R4 ;  /* 0x0000000609097223 */ /* 0x000fe20000000004 */
[----:B-1----:R-:W-:Y:S06]  /*1230*/  @!P0 BRA `(.L_x_13) ;  /* 0x00000000000c8947 */ /* 0x002fec0003800000 */
[----:B------:R-:W-:-:S07]  /*1240*/  MOV R2, 0x1260 ;  /* 0x0000126000027802 */ /* 0x000fce0000000f00 */
[----:B------:R-:W-:Y:S05]  /*1250*/  CALL.REL.NOINC `($__internal_0_$__cuda_sm3x_div_rn_noftz_f32_slowpath) ;  /* 0x0000000000287944 */ /* 0x000fea0003c00000 */
[----:B------:R-:W-:-:S07]  /*1260*/  MOV R9, R0 ;  /* 0x0000000000097202 */ /* 0x000fce0000000f00 */
.L_x_13:
[----:B------:R-:W-:Y:S05]  /*1270*/  BSYNC.RECONVERGENT B0 ;  /* 0x0000000000007941 */ /* 0x000fea0003800200 */
.L_x_12:
[----:B------:R-:W0:Y:S01]  /*1280*/  LDC.64 R2, c[0x0][0x3a0] ;  /* 0x0000e800ff027b82 */ /* 0x000e220000000a00 */
[----:B------:R-:W-:Y:S02]  /*1290*/  R2UR UR4, R16 ;  /* 0x00000000100472ca */ /* 0x000fe400000e0000 */
[----:B------:R-:W-:Y:S01]  /*12a0*/  R2UR UR5, R17 ;  /* 0x00000000110572ca */ /* 0x000fe200000e0000 */
[----:B0-----:R-:W-:-:S12]  /*12b0*/  IMAD.WIDE R2, R5, 0x4, R2 ;  /* 0x0000000405027825 */ /* 0x001fd800078e0202 */
[----:B------:R0:W-:Y:S02]  /*12c0*/  STG.E desc[UR4][R2.64], R9 ;  /* 0x0000000902007986 */ /* 0x0001e4000c101904 */
.L_x_1:
[----:B------:R-:W-:Y:S05]  /*12d0*/  BSYNC.RECONVERGENT B1 ;  /* 0x0000000000017941 */ /* 0x000fea0003800200 */
.L_x_0:
[----:B------:R-:W-:Y:S06]  /*12e0*/  BAR.SYNC.DEFER_BLOCKING 0x0 ;  /* 0x0000000000007b1d */ /* 0x000fec0000010000 */
[----:B------:R-:W-:Y:S05]  /*12f0*/  EXIT ;  /* 0x000000000000794d */ /* 0x000fea0003800000 */
        .weak           $__internal_0_$__cuda_sm3x_div_rn_noftz_f32_slowpath
        .type           $__internal_0_$__cuda_sm3x_div_rn_noftz_f32_slowpath,@function
        .size           $__internal_0_$__cuda_sm3x_div_rn_noftz_f32_slowpath,(.L_x_49 - $__internal_0_$__cuda_sm3x_div_rn_noftz_f32_slowpath)
$__internal_0_$__cuda_sm3x_div_rn_noftz_f32_slowpath:
[--C-:B------:R-:W-:Y:S01]  /*1300*/  SHF.R.U32.HI R6, RZ, 0x17, R3.reuse ;  /* 0x00000017ff067819 */ /* 0x100fe20000011603 */
[----:B------:R-:W-:Y:S01]  /*1310*/  BSSY.RECONVERGENT B2, `(.L_x_14) ;  /* 0x0000064000027945 */ /* 0x000fe20003800200 */
[--C-:B------:R-:W-:Y:S01]  /*1320*/  SHF.R.U32.HI R4, RZ, 0x17, R0.reuse ;  /* 0x00000017ff047819 */ /* 0x100fe20000011600 */
[----:B------:R-:W-:Y:S01]  /*1330*/  IMAD.MOV.U32 R7, RZ, RZ, R0 ;  /* 0x000000ffff077224 */ /* 0x000fe200078e0000 */
[----:B------:R-:W-:Y:S01]  /*1340*/  LOP3.LUT R6, R6, 0xff, RZ, 0xc0, !PT ;  /* 0x000000ff06067812 */ /* 0x000fe200078ec0ff */
[----:B------:R-:W-:Y:S01]  /*1350*/  IMAD.MOV.U32 R8, RZ, RZ, R3 ;  /* 0x000000ffff087224 */ /* 0x000fe200078e0003 */
[----:B------:R-:W-:-:S03]  /*1360*/  LOP3.LUT R10, R4, 0xff, RZ, 0xc0, !PT ;  /* 0x000000ff040a7812 */ /* 0x000fc600078ec0ff */
[----:B------:R-:W-:Y:S02]  /*1370*/  VIADD R9, R6, 0xffffffff ;  /* 0xffffffff06097836 */ /* 0x000fe40000000000 */
[----:B------:R-:W-:-:S03]  /*1380*/  VIADD R11, R10, 0xffffffff ;  /* 0xffffffff0a0b7836 */ /* 0x000fc60000000000 */
[----:B------:R-:W-:-:S04]  /*1390*/  ISETP.GT.U32.AND P0, PT, R9, 0xfd, PT ;  /* 0x000000fd0900780c */ /* 0x000fc80003f04070 */
[----:B------:R-:W-:-:S13]  /*13a0*/  ISETP.GT.U32.OR P0, PT, R11, 0xfd, P0 ;  /* 0x000000fd0b00780c */ /* 0x000fda0000704470 */
[----:B------:R-:W-:Y:S01]  /*13b0*/  @!P0 IMAD.MOV.U32 R4, RZ, RZ, RZ ;  /* 0x000000ffff048224 */ /* 0x000fe200078e00ff */
[----:B------:R-:W-:Y:S06]  /*13c0*/  @!P0 BRA `(.L_x_15) ;  /* 0x00000000005c8947 */ /* 0x000fec0003800000 */
[----:B------:R-:W-:Y:S02]  /*13d0*/  FSETP.GTU.FTZ.AND P0, PT, |R0|, +INF , PT ;  /* 0x7f8000000000780b */ /* 0x000fe40003f1c200 */
[----:B------:R-:W-:-:S04]  /*13e0*/  FSETP.GTU.FTZ.AND P1, PT, |R3|, +INF , PT ;  /* 0x7f8000000300780b */ /* 0x000fc80003f3c200 */
[----:B------:R-:W-:-:S13]  /*13f0*/  PLOP3.LUT P0, PT, P0, P1, PT, 0xf8, 0x8f ;  /* 0x00000000008f781c */ /* 0x000fda0000703f70 */
[----:B------:R-:W-:Y:S05]  /*1400*/  @P0 BRA `(.L_x_16) ;  /* 0x00000004004c0947 */ /* 0x000fea0003800000 */
[----:B------:R-:W-:-:S13]  /*1410*/  LOP3.LUT P0, RZ, R8, 0x7fffffff, R7, 0xc8, !PT ;  /* 0x7fffffff08ff7812 */ /* 0x000fda000780c807 */
[----:B------:R-:W-:Y:S05]  /*1420*/  @!P0 BRA `(.L_x_17) ;  /* 0x00000004003c8947 */ /* 0x000fea0003800000 */
[C---:B------:R-:W-:Y:S02]  /*1430*/  FSETP.NEU.FTZ.AND P2, PT, |R0|.reuse, +INF , PT ;  /* 0x7f8000000000780b */ /* 0x040fe40003f5d200 */
[----:B------:R-:W-:Y:S02]  /*1440*/  FSETP.NEU.FTZ.AND P1, PT, |R3|, +INF , PT ;  /* 0x7f8000000300780b */ /* 0x000fe40003f3d200 */
[----:B------:R-:W-:-:S11]  /*1450*/  FSETP.NEU.FTZ.AND P0, PT, |R0|, +INF , PT ;  /* 0x7f8000000000780b */ /* 0x000fd60003f1d200 */
[----:B------:R-:W-:Y:S05]  /*1460*/  @!P1 BRA !P2, `(.L_x_17) ;  /* 0x00000004002c9947 */ /* 0x000fea0005000000 */
[----:B------:R-:W-:-:S04]  /*1470*/  LOP3.LUT P2, RZ, R7, 0x7fffffff, RZ, 0xc0, !PT ;  /* 0x7fffffff07ff7812 */ /* 0x000fc8000784c0ff */
[----:B------:R-:W-:-:S13]  /*1480*/  PLOP3.LUT P1, PT, P1, P2, PT, 0x2f, 0xf2 ;  /* 0x0000000000f2781c */ /* 0x000fda0000f24577 */
[----:B------:R-:W-:Y:S05]  /*1490*/  @P1 BRA `(.L_x_18) ;  /* 0x0000000400181947 */ /* 0x000fea0003800000 */
[----:B------:R-:W-:-:S04]  /*14a0*/  LOP3.LUT P1, RZ, R8, 0x7fffffff, RZ, 0xc0, !PT ;  /* 0x7fffffff08ff7812 */ /* 0x000fc8000782c0ff */
[----:B------:R-:W-:-:S13]  /*14b0*/  PLOP3.LUT P0, PT, P0, P1, PT, 0x2f, 0xf2 ;  /* 0x0000000000f2781c */ /* 0x000fda0000702577 */
[----:B------:R-:W-:Y:S05]  /*14c0*/  @P0 BRA `(.L_x_19) ;  /* 0x0000000400000947 */ /* 0x000fea0003800000 */
[----:B------:R-:W-:Y:S02]  /*14d0*/  ISETP.GE.AND P0, PT, R11, RZ, PT ;  /* 0x000000ff0b00720c */ /* 0x000fe40003f06270 */
[----:B------:R-:W-:-:S11]  /*14e0*/  ISETP.GE.AND P1, PT, R9, RZ, PT ;  /* 0x000000ff0900720c */ /* 0x000fd60003f26270 */
[----:B------:R-:W-:Y:S01]  /*14f0*/  @P0 IMAD.MOV.U32 R4, RZ, RZ, RZ ;  /* 0x000000ffff040224 */ /* 0x000fe200078e00ff */
[----:B------:R-:W-:Y:S01]  /*1500*/  @!P0 MOV R4, 0xffffffc0 ;  /* 0xffffffc000048802 */ /* 0x000fe20000000f00 */
[----:B------:R-:W-:Y:S01]  /*1510*/  @!P0 FFMA R7, R0, 1.84467440737095516160e+19, RZ ;  /* 0x5f80000000078823 */ /* 0x000fe200000000ff */
[----:B------:R-:W-:-:S03]  /*1520*/  @!P1 FFMA R8, R3, 1.84467440737095516160e+19, RZ ;  /* 0x5f80000003089823 */ /* 0x000fc600000000ff */
[----:B------:R-:W-:-:S07]  /*1530*/  @!P1 VIADD R4, R4, 0x40 ;  /* 0x0000004004049836 */ /* 0x000fce0000000000 */
.L_x_15:
[----:B------:R-:W-:Y:S01]  /*1540*/  LEA R3, R6, 0xc0800000, 0x17 ;  /* 0xc080000006037811 */ /* 0x000fe200078eb8ff */
[----:B------:R-:W-:Y:S04]  /*1550*/  BSSY.RECONVERGENT B3, `(.L_x_20) ;  /* 0x0000036000037945 */ /* 0x000fe80003800200 */
[----:B------:R-:W-:Y:S02]  /*1560*/  IMAD.IADD R8, R8, 0x1, -R3 ;  /* 0x0000000108087824 */ /* 0x000fe400078e0a03 */
[----:B------:R-:W-:Y:S02]  /*1570*/  VIADD R3, R10, 0xffffff81 ;  /* 0xffffff810a037836 */ /* 0x000fe40000000000 */
[----:B------:R-:W0:Y:S01]  /*1580*/  MUFU.RCP R9, R8 ;  /* 0x0000000800097308 */ /* 0x000e220000001000 */
[----:B------:R-:W-:Y:S01]  /*1590*/  FADD.FTZ R11, -R8, -RZ ;  /* 0x800000ff080b7221 */ /* 0x000fe20000010100 */
[----:B------:R-:W-:-:S03]  /*15a0*/  IMAD R0, R3, -0x800000, R7 ;  /* 0xff80000003007824 */ /* 0x000fc600078e0207 */
[----:B0-----:R-:W-:-:S04]  /*15b0*/  FFMA R10, R9, R11, 1 ;  /* 0x3f800000090a7423 */ /* 0x001fc8000000000b */
[----:B------:R-:W-:-:S04]  /*15c0*/  FFMA R12, R9, R10, R9 ;  /* 0x0000000a090c7223 */ /* 0x000fc80000000009 */
[----:B------:R-:W-:-:S04]  /*15d0*/  FFMA R7, R0, R12, RZ ;  /* 0x0000000c00077223 */ /* 0x000fc800000000ff */
[----:B------:R-:W-:-:S04]  /*15e0*/  FFMA R10, R11, R7, R0 ;  /* 0x000000070b0a7223 */ /* 0x000fc80000000000 */
[----:B------:R-:W-:Y:S01]  /*15f0*/  FFMA R9, R12, R10, R7 ;  /* 0x0000000a0c097223 */ /* 0x000fe20000000007 */
[----:B------:R-:W-:-:S03]  /*1600*/  IADD3 R7, PT, PT, R3, 0x7f, -R6 ;  /* 0x0000007f03077810 */ /* 0x000fc60007ffe806 */
[----:B------:R-:W-:Y:S02]  /*1610*/  FFMA R10, R11, R9, R0 ;  /* 0x000000090b0a7223 */ /* 0x000fe40000000000 */
[----:B------:R-:W-:Y:S02]  /*1620*/  IMAD.IADD R7, R7, 0x1, R4 ;  /* 0x0000000107077824 */ /* 0x000fe400078e0204 */
[----:B------:R-:W-:-:S05]  /*1630*/  FFMA R0, R12, R10, R9 ;  /* 0x0000000a0c007223 */ /* 0x000fca0000000009 */
[----:B------:R-:W-:-:S04]  /*1640*/  SHF.R.U32.HI R3, RZ, 0x17, R0 ;  /* 0x00000017ff037819 */ /* 0x000fc80000011600 */
[----:B------:R-:W-:-:S05]  /*1650*/  LOP3.LUT R3, R3, 0xff, RZ, 0xc0, !PT ;  /* 0x000000ff03037812 */ /* 0x000fca00078ec0ff */
[----:B------:R-:W-:-:S04]  /*1660*/  IMAD.IADD R8, R3, 0x1, R7 ;  /* 0x0000000103087824 */ /* 0x000fc800078e0207 */
[----:B------:R-:W-:-:S05]  /*1670*/  VIADD R3, R8, 0xffffffff ;  /* 0xffffffff08037836 */ /* 0x000fca0000000000 */
[----:B------:R-:W-:-:S13]  /*1680*/  ISETP.GE.U32.AND P0, PT, R3, 0xfe, PT ;  /* 0x000000fe0300780c */ /* 0x000fda0003f06070 */
[----:B------:R-:W-:Y:S05]  /*1690*/  @!P0 BRA `(.L_x_21) ;  /* 0x0000000000808947 */ /* 0x000fea0003800000 */
[----:B------:R-:W-:-:S13]  /*16a0*/  ISETP.GT.AND P0, PT, R8, 0xfe, PT ;  /* 0x000000fe0800780c */ /* 0x000fda0003f04270 */
[----:B------:R-:W-:Y:S05]  /*16b0*/  @P0 BRA `(.L_x_22) ;  /* 0x00000000006c0947 */ /* 0x000fea0003800000 */
[----:B------:R-:W-:-:S13]  /*16c0*/  ISETP.GE.AND P0, PT, R8, 0x1, PT ;  /* 0x000000010800780c */ /* 0x000fda0003f06270 */
[----:B------:R-:W-:Y:S05]  /*16d0*/  @P0 BRA `(.L_x_23) ;  /* 0x0000000000740947 */ /* 0x000fea0003800000 */
[----:B------:R-:W-:Y:S02]  /*16e0*/  ISETP.GE.AND P0, PT, R8, -0x18, PT ;  /* 0xffffffe80800780c */ /* 0x000fe40003f06270 */
[----:B------:R-:W-:-:S11]  /*16f0*/  LOP3.LUT R0, R0, 0x80000000, RZ, 0xc0, !PT ;  /* 0x8000000000007812 */ /* 0x000fd600078ec0ff */
[----:B------:R-:W-:Y:S05]  /*1700*/  @!P0 BRA `(.L_x_23) ;  /* 0x0000000000688947 */ /* 0x000fea0003800000 */
[-CC-:B------:R-:W-:Y:S01]  /*1710*/  FFMA.RZ R3, R12, R10.reuse, R9.reuse ;  /* 0x0000000a0c037223 */ /* 0x180fe2000000c009 */
[----:B------:R-:W-:Y:S01]  /*1720*/  IADD3 R7, PT, PT, R8, 0x20, RZ ;  /* 0x0000002008077810 */ /* 0x000fe20007ffe0ff */
[-CC-:B------:R-:W-:Y:S01]  /*1730*/  FFMA.RM R4, R12, R10.reuse, R9.reuse ;  /* 0x0000000a0c047223 */ /* 0x180fe20000004009 */
[----:B------:R-:W-:Y:S02]  /*1740*/  ISETP.NE.AND P2, PT, R8, RZ, PT ;  /* 0x000000ff0800720c */ /* 0x000fe40003f45270 */
[----:B------:R-:W-:Y:S01]  /*1750*/  LOP3.LUT R6, R3, 0x7fffff, RZ, 0xc0, !PT ;  /* 0x007fffff03067812 */ /* 0x000fe200078ec0ff */
[----:B------:R-:W-:Y:S01]  /*1760*/  FFMA.RP R3, R12, R10, R9 ;  /* 0x0000000a0c037223 */ /* 0x000fe20000008009 */
[----:B------:R-:W-:Y:S01]  /*1770*/  ISETP.NE.AND P1, PT, R8, RZ, PT ;  /* 0x000000ff0800720c */ /* 0x000fe20003f25270 */
[----:B------:R-:W-:Y:S01]  /*1780*/  IMAD.MOV R8, RZ, RZ, -R8 ;  /* 0x000000ffff087224 */ /* 0x000fe200078e0a08 */
[----:B------:R-:W-:Y:S02]  /*1790*/  LOP3.LUT R6, R6, 0x800000, RZ, 0xfc, !PT ;  /* 0x0080000006067812 */ /* 0x000fe400078efcff */
[----:B------:R-:W-:-:S02]  /*17a0*/  FSETP.NEU.FTZ.AND P0, PT, R3, R4, PT ;  /* 0x000000040300720b */ /* 0x000fc40003f1d000 */
[----:B------:R-:W-:Y:S02]  /*17b0*/  SHF.L.U32 R7, R6, R7, RZ ;  /* 0x0000000706077219 */ /* 0x000fe400000006ff */
[----:B------:R-:W-:Y:S02]  /*17c0*/  SEL R3, R8, RZ, P2 ;  /* 0x000000ff08037207 */ /* 0x000fe40001000000 */
[----:B------:R-:W-:Y:S02]  /*17d0*/  ISETP.NE.AND P1, PT, R7, RZ, P1 ;  /* 0x000000ff0700720c */ /* 0x000fe40000f25270 */
[----:B------:R-:W-:Y:S02]  /*17e0*/  SHF.R.U32.HI R3, RZ, R3, R6 ;  /* 0x00000003ff037219 */ /* 0x000fe40000011606 */
[----:B------:R-:W-:Y:S02]  /*17f0*/  PLOP3.LUT P0, PT, P0, P1, PT, 0xf8, 0x8f ;  /* 0x00000000008f781c */ /* 0x000fe40000703f70 */
[----:B------:R-:W-:-:S02]  /*1800*/  SHF.R.U32.HI R7, RZ, 0x1, R3 ;  /* 0x00000001ff077819 */ /* 0x000fc40000011603 */
[----:B------:R-:W-:-:S04]  /*1810*/  SEL R4, RZ, 0x1, !P0 ;  /* 0x00000001ff047807 */ /* 0x000fc80004000000 */
[----:B------:R-:W-:-:S04]  /*1820*/  LOP3.LUT R4, R4, 0x1, R7, 0xf8, !PT ;  /* 0x0000000104047812 */ /* 0x000fc800078ef807 */
[----:B------:R-:W-:-:S05]  /*1830*/  LOP3.LUT R4, R4, R3, RZ, 0xc0, !PT ;  /* 0x0000000304047212 */ /* 0x000fca00078ec0ff */
[----:B------:R-:W-:-:S05]  /*1840*/  IMAD.IADD R7, R7, 0x1, R4 ;  /* 0x0000000107077824 */ /* 0x000fca00078e0204 */
[----:B------:R-:W-:Y:S01]  /*1850*/  LOP3.LUT R0, R7, R0, RZ, 0xfc, !PT ;  /* 0x0000000007007212 */ /* 0x000fe200078efcff */
[----:B------:R-:W-:Y:S06]  /*1860*/  BRA `(.L_x_23) ;  /* 0x0000000000107947 */ /* 0x000fec0003800000 */
.L_x_22:
[----:B------:R-:W-:-:S04]  /*1870*/  LOP3.LUT R0, R0, 0x80000000, RZ, 0xc0, !PT ;  /* 0x8000000000007812 */ /* 0x000fc800078ec0ff */
[----:B------:R-:W-:Y:S01]  /*1880*/  LOP3.LUT R0, R0, 0x7f800000, RZ, 0xfc, !PT ;  /* 0x7f80000000007812 */ /* 0x000fe200078efcff */
[----:B------:R-:W-:Y:S06]  /*1890*/  BRA `(.L_x_23) ;  /* 0x0000000000047947 */ /* 0x000fec0003800000 */
.L_x_21:
[----:B------:R-:W-:-:S07]  /*18a0*/  IMAD R0, R7, 0x800000, R0 ;  /* 0x0080000007007824 */ /* 0x000fce00078e0200 */
.L_x_23:
[----:B------:R-:W-:Y:S05]  /*18b0*/  BSYNC.RECONVERGENT B3 ;  /* 0x0000000000037941 */ /* 0x000fea0003800200 */
.L_x_20:
[----:B------:R-:W-:Y:S05]  /*18c0*/  BRA `(.L_x_24) ;  /* 0x0000000000207947 */ /* 0x000fea0003800000 */
.L_x_19:
[----:B------:R-:W-:-:S04]  /*18d0*/  LOP3.LUT R0, R8, 0x80000000, R7, 0x48, !PT ;  /* 0x8000000008007812 */ /* 0x000fc800078e4807 */
[----:B------:R-:W-:Y:S01]  /*18e0*/  LOP3.LUT R0, R0, 0x7f800000, RZ, 0xfc, !PT ;  /* 0x7f80000000007812 */ /* 0x000fe200078efcff */
[----:B------:R-:W-:Y:S06]  /*18f0*/  BRA `(.L_x_24) ;  /* 0x0000000000147947 */ /* 0x000fec0003800000 */
.L_x_18:
[----:B------:R-:W-:Y:S01]  /*1900*/  LOP3.LUT R0, R8, 0x80000000, R7, 0x48, !PT ;  /* 0x8000000008007812 */ /* 0x000fe200078e4807 */
[----:B------:R-:W-:Y:S06]  /*1910*/  BRA `(.L_x_24) ;  /* 0x00000000000c7947 */ /* 0x000fec0003800000 */
.L_x_17:
[----:B------:R-:W0:Y:S01]  /*1920*/  MUFU.RSQ R0, -QNAN ;  /* 0xffc0000000007908 */ /* 0x000e220000001400 */
[----:B------:R-:W-:Y:S05]  /*1930*/  BRA `(.L_x_24) ;  /* 0x0000000000047947 */ /* 0x000fea0003800000 */
.L_x_16:
[----:B------:R-:W-:-:S07]  /*1940*/  FADD.FTZ R0, R0, R3 ;  /* 0x0000000300007221 */ /* 0x000fce0000010000 */
.L_x_24:
[----:B------:R-:W-:Y:S05]  /*1950*/  BSYNC.RECONVERGENT B2 ;  /* 0x0000000000027941 */ /* 0x000fea0003800200 */
.L_x_14:
[----:B------:R-:W-:-:S04]  /*1960*/  IMAD.MOV.U32 R3, RZ, RZ, 0x0 ;  /* 0x00000000ff037424 */ /* 0x000fc800078e00ff */
[----:B0-----:R-:W-:Y:S05]  /*1970*/  RET.REL.NODEC R2 `(_Z13backwardSweepPKiS0_PKfiPfS3_S3_) ;  /* 0xffffffe402a07950 */ /* 0x001fea0003c3ffff */
.L_x_25:
[----:B------:R-:W-:-:S00]  /*1980*/  BRA `(.L_x_25) ;  /* 0xfffffffc00fc7947 */ /* 0x000fc0000383ffff */
[----:B------:R-:W-:-:S00]  /*1990*/  NOP ;  /* 0x0000000000007918 */ /* 0x000fc00000000000 */
        /* <DEDUP_REMOVED lines=14> */
.L_x_49:


//--------------------- .text._Z12forwardSweepPKiS0_PKfiPfS3_PiS3_S4_ --------------------------
	.section	.text._Z12forwardSweepPKiS0_PKfiPfS3_PiS3_S4_,"ax",@progbits
	.align	128
        .global         _Z12forwardSweepPKiS0_PKfiPfS3_PiS3_S4_
        .type           _Z12forwardSweepPKiS0_PKfiPfS3_PiS3_S4_,@function
        .size           _Z12forwardSweepPKiS0_PKfiPfS3_PiS3_S4_,(.L_x_50 - _Z12forwardSweepPKiS0_PKfiPfS3_PiS3_S4_)
        .other          _Z12forwardSweepPKiS0_PKfiPfS3_PiS3_S4_,@"STO_CUDA_ENTRY STV_DEFAULT"
_Z12forwardSweepPKiS0_PKfiPfS3_PiS3_S4_:
.text._Z12forwardSweepPKiS0_PKfiPfS3_PiS3_S4_:
[----:B------:R-:W0:Y:S01]  /*0000*/  LDC R1, c[0x0][0x37c] ;  /* 0x0000df00ff017b82 */ /* 0x000e220000000800 */
[----:B------:R-:W1:Y:S01]  /*0010*/  S2R R3, SR_TID.X ;  /* 0x0000000000037919 */ /* 0x000e620000002100 */
[----:B------:R-:W2:Y:S06]  /*0020*/  LDCU UR5, c[0x0][0x2fc] ;  /* 0x00005f80ff0577ac */ /* 0x000eac0008000800 */
[----:B------:R-:W1:Y:S01]  /*0030*/  S2UR UR6, SR_CTAID.X ;  /* 0x00000000000679c3 */ /* 0x000e620000002500 */
[----:B0-----:R-:W-:Y:S01]  /*0040*/  VIADD R1, R1, 0xfffffff8 ;  /* 0xfffffff801017836 */ /* 0x001fe20000000000 */
[----:B------:R-:W0:Y:S01]  /*0050*/  LDCU UR7, c[0x0][0x398] ;  /* 0x00007300ff0777ac */ /* 0x000e220008000800 */
[----:B------:R-:W3:Y:S05]  /*0060*/  LDCU UR4, c[0x0][0x2f8] ;  /* 0x00005f00ff0477ac */ /* 0x000eea0008000800 */
[----:B------:R-:W1:Y:S01]  /*0070*/  LDC R0, c[0x0][0x360] ;  /* 0x0000d800ff007b82 */ /* 0x000e620000000800 */
[----:B---3--:R-:W-:-:S05]  /*0080*/  IADD3 R6, P1, PT, R1, UR4, RZ ;  /* 0x0000000401067c10 */ /* 0x008fca000ff3e0ff */
[----:B--2---:R-:W-:Y:S02]  /*0090*/  IMAD.X R7, RZ, RZ, UR5, P1 ;  /* 0x00000005ff077e24 */ /* 0x004fe400088e06ff */
[----:B-1----:R-:W-:-:S05]  /*00a0*/  IMAD R0, R0, UR6, R3 ;  /* 0x0000000600007c24 */ /* 0x002fca000f8e0203 */
[----:B0-----:R-:W-:-:S13]  /*00b0*/  ISETP.GE.AND P0, PT, R0, UR7, PT ;  /* 0x0000000700007c0c */ /* 0x001fda000bf06270 */
[----:B------:R-:W-:Y:S05]  /*00c0*/  @P0 BRA `(.L_x_26) ;  /* 0x0000000400ec0947 */ /* 0x000fea0003800000 */
[----:B------:R-:W0:Y:S08]  /*00d0*/  LDC.64 R14, c[0x0][0x358] ;  /* 0x0000d600ff0e7b82 */ /* 0x000e300000000a00 */
[----:B------:R-:W1:Y:S08]  /*00e0*/  LDC.64 R2, c[0x0][0x388] ;  /* 0x0000e200ff027b82 */ /* 0x000e700000000a00 */
[----:B------:R-:W2:Y:S01]  /*00f0*/  LDC.64 R4, c[0x0][0x3b0] ;  /* 0x0000ec00ff047b82 */ /* 0x000ea20000000a00 */
[----:B0-----:R-:W-:-:S02]  /*0100*/  R2UR UR4, R14 ;  /* 0x000000000e0472ca */ /* 0x001fc400000e0000 */
[----:B------:R-:W-:Y:S01]  /*0110*/  R2UR UR5, R15 ;  /* 0x000000000f0572ca */ /* 0x000fe200000e0000 */
[----:B-1----:R-:W-:-:S12]  /*0120*/  IMAD.WIDE R2, R0, 0x4, R2 ;  /* 0x0000000400027825 */ /* 0x002fd800078e0202 */
[----:B------:R-:W3:Y:S02]  /*0130*/  LDG.E R2, desc[UR4][R2.64] ;  /* 0x0000000402027981 */ /* 0x000ee4000c1e1900 */
[----:B---3--:R-:W-:-:S04]  /*0140*/  ISETP.NE.AND P0, PT, R2, RZ, PT ;  /* 0x000000ff0200720c */ /* 0x008fc80003f05270 */
[----:B------:R-:W-:-:S05]  /*0150*/  SEL R9, RZ, 0x1, P0 ;  /* 0x00000001ff097807 */ /* 0x000fca0000000000 */
[----:B--2---:R-:W-:-:S06]  /*0160*/  IMAD.WIDE.U32 R4, R9, 0x4, R4 ;  /* 0x0000000409047825 */ /* 0x004fcc00078e0004 */
[----:B------:R-:W2:Y:S02]  /*0170*/  LDG.E R4, desc[UR4][R4.64] ;  /* 0x0000000404047981 */ /* 0x000ea4000c1e1900 */
[----:B--2---:R-:W-:-:S13]  /*0180*/  ISETP.NE.AND P0, PT, R4, RZ, PT ;  /* 0x000000ff0400720c */ /* 0x004fda0003f05270 */
[----:B------:R-:W-:Y:S05]  /*0190*/  @!P0 BRA `(.L_x_26) ;  /* 0x0000000400b88947 */ /* 0x000fea0003800000 */
[----:B------:R-:W0:Y:S01]  /*01a0*/  LDC.64 R4, c[0x0][0x380] ;  /* 0x0000e000ff047b82 */ /* 0x000e220000000a00 */
[C---:B------:R-:W-:Y:S02]  /*01b0*/  R2UR UR6, R14.reuse ;  /* 0x000000000e0672ca */ /* 0x040fe400000e0000 */
[C---:B------:R-:W-:Y:S02]  /*01c0*/  R2UR UR7, R15.reuse ;  /* 0x000000000f0772ca */ /* 0x040fe400000e0000 */
[C---:B------:R-:W-:Y:S02]  /*01d0*/  R2UR UR8, R14.reuse ;  /* 0x000000000e0872ca */ /* 0x040fe400000e0000 */
[C---:B------:R-:W-:Y:S01]  /*01e0*/  R2UR UR9, R15.reuse ;  /* 0x000000000f0972ca */ /* 0x040fe200000e0000 */
[----:B------:R-:W1:Y:S01]  /*01f0*/  LDC.64 R2, c[0x0][0x3a0] ;  /* 0x0000e800ff027b82 */ /* 0x000e620000000a00 */
[----:B------:R-:W-:Y:S02]  /*0200*/  R2UR UR4, R14 ;  /* 0x000000000e0472ca */ /* 0x000fe400000e0000 */
[----:B------:R-:W-:Y:S01]  /*0210*/  R2UR UR5, R15 ;  /* 0x000000000f0572ca */ /* 0x000fe200000e0000 */
[----:B0-----:R-:W-:-:S05]  /*0220*/  IMAD.WIDE R4, R0, 0x4, R4 ;  /* 0x0000000400047825 */ /* 0x001fca00078e0204 */
[----:B------:R-:W2:Y:S04]  /*0230*/  LDG.E R23, desc[UR6][R4.64] ;  /* 0x0000000604177981 */ /* 0x000ea8000c1e1900 */
[----:B------:R-:W2:Y:S01]  /*0240*/  LDG.E R20, desc[UR8][R4.64+0x4] ;  /* 0x0000040804147981 */ /* 0x000ea2000c1e1900 */
[----:B-1----:R-:W-:-:S05]  /*0250*/  IMAD.WIDE R2, R0, 0x4, R2 ;  /* 0x0000000400027825 */ /* 0x002fca00078e0202 */
[----:B------:R-:W3:Y:S01]  /*0260*/  LDG.E R21, desc[UR4][R2.64] ;  /* 0x0000000402157981 */ /* 0x000ee2000c1e1900 */
[----:B------:R-:W-:Y:S01]  /*0270*/  BSSY.RECONVERGENT B0, `(.L_x_27) ;  /* 0x0000035000007945 */ /* 0x000fe20003800200 */
[----:B------:R-:W-:Y:S02]  /*0280*/  PLOP3.LUT P0, PT, PT, PT, PT, 0x8, 0x80 ;  /* 0x000000000080781c */ /* 0x000fe40003f0e170 */
[----:B--2---:R-:W-:Y:S01]  /*0290*/  ISETP.GE.AND P1, PT, R23, R20, PT ;  /* 0x000000141700720c */ /* 0x004fe20003f26270 */
[----:B---3--:R-:W-:-:S12]  /*02a0*/  IMAD.MOV.U32 R22, RZ, RZ, R21 ;  /* 0x000000ffff167224 */ /* 0x008fd800078e0015 */
[----:B------:R-:W-:Y:S05]  /*02b0*/  @P1 BRA `(.L_x_28) ;  /* 0x0000000000c01947 */ /* 0x000fea0003800000 */
[----:B------:R-:W0:Y:S01]  /*02c0*/  LDC.64 R2, c[0x0][0x3b0] ;  /* 0x0000ec00ff027b82 */ /* 0x000e220000000a00 */
[----:B------:R-:W-:-:S07]  /*02d0*/  IMAD.MOV.U32 R22, RZ, RZ, R21 ;  /* 0x000000ffff167224 */ /* 0x000fce00078e0015 */
[----:B------:R-:W1:Y:S08]  /*02e0*/  LDC.64 R4, c[0x0][0x388] ;  /* 0x0000e200ff047b82 */ /* 0x000e700000000a00 */
[----:B------:R-:W2:Y:S08]  /*02f0*/  LDC.64 R8, c[0x0][0x390] ;  /* 0x0000e400ff087b82 */ /* 0x000eb00000000a00 */
[----:B------:R-:W3:Y:S08]  /*0300*/  LDC.64 R10, c[0x0][0x3a0] ;  /* 0x0000e800ff0a7b82 */ /* 0x000ef00000000a00 */
[----:B------:R-:W4:Y:S02]  /*0310*/  LDC.64 R12, c[0x0][0x3a8] ;  /* 0x0000ea00ff0c7b82 */ /* 0x000f240000000a00 */
.L_x_32:
[----:B------:R-:W-:Y:S01]  /*0320*/  R2UR UR4, R14 ;  /* 0x000000000e0472ca */ /* 0x000fe200000e0000 */
[----:B-1----:R-:W-:Y:S01]  /*0330*/  IMAD.WIDE R16, R23, 0x4, R4 ;  /* 0x0000000417107825 */ /* 0x002fe200078e0204 */
[----:B------:R-:W-:-:S13]  /*0340*/  R2UR UR5, R15 ;  /* 0x000000000f0572ca */ /* 0x000fda00000e0000 */
[----:B------:R-:W5:Y:S01]  /*0350*/  LDG.E R19, desc[UR4][R16.64] ;  /* 0x0000000410137981 */ /* 0x000f62000c1e1900 */
[----:B------:R-:W-:Y:S01]  /*0360*/  BSSY.RECONVERGENT B1, `(.L_x_29) ;  /* 0x0000022000017945 */ /* 0x000fe20003800200 */
[----:B-----5:R-:W-:-:S13]  /*0370*/  ISETP.GE.AND P0, PT, R19, R0, PT ;  /* 0x000000001300720c */ /* 0x020fda0003f06270 */
[----:B------:R-:W-:Y:S05]  /*0380*/  @!P0 BRA `(.L_x_30) ;  /* 0x0000000000308947 */ /* 0x000fea0003800000 */
[C---:B------:R-:W-:Y:S01]  /*0390*/  R2UR UR6, R14.reuse ;  /* 0x000000000e0672ca */ /* 0x040fe200000e0000 */
[----:B---3--:R-:W-:Y:S01]  /*03a0*/  IMAD.WIDE R16, R19, 0x4, R10 ;  /* 0x0000000413107825 */ /* 0x008fe200078e020a */
[----:B------:R-:W-:Y:S02]  /*03b0*/  R2UR UR7, R15 ;  /* 0x000000000f0772ca */ /* 0x000fe400000e0000 */
[----:B------:R-:W-:Y:S01]  /*03c0*/  R2UR UR4, R14 ;  /* 0x000000000e0472ca */ /* 0x000fe200000e0000 */
[----:B--2---:R-:W-:Y:S01]  /*03d0*/  IMAD.WIDE R18, R23, 0x4, R8 ;  /* 0x0000000417127825 */ /* 0x004fe200078e0208 */
[----:B------:R-:W-:-:S09]  /*03e0*/  R2UR UR5, R15 ;  /* 0x000000000f0572ca */ /* 0x000fd200000e0000 */
[----:B------:R-:W2:Y:S04]  /*03f0*/  LDG.E R16, desc[UR6][R16.64] ;  /* 0x0000000610107981 */ /* 0x000ea8000c1e1900 */
[----:B------:R-:W2:Y:S01]  /*0400*/  LDG.E R19, desc[UR4][R18.64] ;  /* 0x0000000412137981 */ /* 0x000ea2000c1e1900 */
[----:B------:R-:W-:Y:S02]  /*0410*/  PLOP3.LUT P0, PT, PT, PT, PT, 0x8, 0x80 ;  /* 0x000000000080781c */ /* 0x000fe40003f0e170 */
[----:B------:R-:W-:Y:S01]  /*0420*/  PLOP3.LUT P1, PT, PT, PT, PT, 0x80, 0x8 ;  /* 0x000000000008781c */ /* 0x000fe20003f2f070 */
[----:B--2---:R-:W-:Y:S01]  /*0430*/  FFMA R22, -R19, R16, R22 ;  /* 0x0000001013167223 */ /* 0x004fe20000000116 */
[----:B------:R-:W-:Y:S11]  /*0440*/  BRA `(.L_x_31) ;  /* 0x00000000004c7947 */ /* 0x000ff60003800000 */
.L_x_30:
[----:B------:R-:W-:Y:S01]  /*0450*/  R2UR UR4, R14 ;  /* 0x000000000e0472ca */ /* 0x000fe200000e0000 */
[----:B0-----:R-:W-:Y:S01]  /*0460*/  IMAD.WIDE R16, R19, 0x4, R2 ;  /* 0x0000000413107825 */ /* 0x001fe200078e0202 */
[----:B------:R-:W-:-:S13]  /*0470*/  R2UR UR5, R15 ;  /* 0x000000000f0572ca */ /* 0x000fda00000e0000 */
[----:B------:R-:W5:Y:S01]  /*0480*/  LDG.E R16, desc[UR4][R16.64] ;  /* 0x0000000410107981 */ /* 0x000f62000c1e1900 */
[----:B------:R-:W-:Y:S02]  /*0490*/  PLOP3.LUT P0, PT, PT, PT, PT, 0x80, 0x8 ;  /* 0x000000000008781c */ /* 0x000fe40003f0f070 */
[----:B------:R-:W-:Y:S02]  /*04a0*/  PLOP3.LUT P1, PT, PT, PT, PT, 0x8, 0x80 ;  /* 0x000000000080781c */ /* 0x000fe40003f2e170 */
[----:B-----5:R-:W-:-:S13]  /*04b0*/  ISETP.NE.AND P2, PT, R16, 0x1, PT ;  /* 0x000000011000780c */ /* 0x020fda0003f45270 */
[----:B------:R-:W-:Y:S05]  /*04c0*/  @P2 BRA `(.L_x_31) ;  /* 0x00000000002c2947 */ /* 0x000fea0003800000 */
[C---:B------:R-:W-:Y:S01]  /*04d0*/  R2UR UR6, R14.reuse ;  /* 0x000000000e0672ca */ /* 0x040fe200000e0000 */
[----:B----4-:R-:W-:Y:S01]  /*04e0*/  IMAD.WIDE R16, R19, 0x4, R12 ;  /* 0x0000000413107825 */ /* 0x010fe200078e020c */
        /* <DEDUP_REMOVED lines=8> */
[----:B--2---:R-:W-:-:S12]  /*0570*/  FFMA R22, -R19, R17, R22 ;  /* 0x0000001113167223 */ /* 0x004fd80000000116 */
.L_x_31:
[----:B------:R-:W-:Y:S05]  /*0580*/  BSYNC.RECONVERGENT B1 ;  /* 0x0000000000017941 */ /* 0x000fea0003800200 */
.L_x_29:
[----:B------:R-:W-:-:S05]  /*0590*/  VIADD R23, R23, 0x1 ;  /* 0x0000000117177836 */ /* 0x000fca0000000000 */
[----:B------:R-:W-:-:S13]  /*05a0*/  ISETP.LT.AND P2, PT, R23, R20, PT ;  /* 0x000000141700720c */ /* 0x000fda0003f41270 */
[----:B------:R-:W-:Y:S05]  /*05b0*/  @P1 BRA P2, `(.L_x_32) ;  /* 0xfffffffc00581947 */ /* 0x000fea000103ffff */
.L_x_28:
[----:B------:R-:W-:Y:S05]  /*05c0*/  BSYNC.RECONVERGENT B0 ;  /* 0x0000000000007941 */ /* 0x000fea0003800200 */
.L_x_27:
[----:B------:R-:W-:Y:S05]  /*05d0*/  @P0 BRA `(.L_x_33) ;  /* 0x0000000000980947 */ /* 0x000fea0003800000 */
[----:B------:R-:W1:Y:S01]  /*05e0*/  LDC.64 R4, c[0x0][0x3b8] ;  /* 0x0000ee00ff047b82 */ /* 0x000e620000000a00 */
[----:B------:R-:W-:Y:S02]  /*05f0*/  R2UR UR4, R14 ;  /* 0x000000000e0472ca */ /* 0x000fe400000e0000 */
[----:B------:R-:W-:Y:S01]  /*0600*/  R2UR UR5, R15 ;  /* 0x000000000f0572ca */ /* 0x000fe200000e0000 */
[----:B-1----:R-:W-:-:S12]  /*0610*/  IMAD.WIDE R4, R0, 0x4, R4 ;  /* 0x0000000400047825 */ /* 0x002fd800078e0204 */
[----:B---3--:R-:W2:Y:S01]  /*0620*/  LDG.E R10, desc[UR4][R4.64] ;  /* 0x00000004040a7981 */ /* 0x008ea2000c1e1900 */
[----:B------:R-:W-:Y:S01]  /*0630*/  BSSY.RECONVERGENT B0, `(.L_x_34) ;  /* 0x000000c000007945 */ /* 0x000fe20003800200 */
[----:B--2---:R-:W1:Y:S01]  /*0640*/  MUFU.RCP R9, R10 ;  /* 0x0000000a00097308 */ /* 0x004e620000001000 */
[----:B0-----:R-:W-:-:S07]  /*0650*/  FFMA R3, R21, R10, R22 ;  /* 0x0000000a15037223 */ /* 0x001fce0000000016 */
[----:B------:R-:W0:Y:S01]  /*0660*/  FCHK P0, R3, R10 ;  /* 0x0000000a03007302 */ /* 0x000e220000000000 */
[----:B-1----:R-:W-:-:S04]  /*0670*/  FFMA R2, -R10, R9, 1 ;  /* 0x3f8000000a027423 */ /* 0x002fc80000000109 */
[----:B------:R-:W-:-:S04]  /*0680*/  FFMA R2, R9, R2, R9 ;  /* 0x0000000209027223 */ /* 0x000fc80000000009 */
[----:B------:R-:W-:-:S04]  /*0690*/  FFMA R9, R3, R2, RZ ;  /* 0x0000000203097223 */ /* 0x000fc800000000ff */
[----:B------:R-:W-:-:S04]  /*06a0*/  FFMA R8, -R10, R9, R3 ;  /* 0x000000090a087223 */ /* 0x000fc80000000103 */
[----:B------:R-:W-:Y:S01]  /*06b0*/  FFMA R2, R2, R8, R9 ;  /* 0x0000000802027223 */ /* 0x000fe20000000009 */
[----:B0-----:R-:W-:Y:S06]  /*06c0*/  @!P0 BRA `(.L_x_35) ;  /* 0x0000000000088947 */ /* 0x001fec0003800000 */
[----:B------:R-:W-:-:S07]  /*06d0*/  MOV R4, 0x6f0 ;  /* 0x000006f000047802 */ /* 0x000fce0000000f00 */
[----:B----4-:R-:W-:Y:S05]  /*06e0*/  CALL.REL.NOINC `($__internal_1_$__cuda_sm3x_div_rn_noftz_f32_slowpath) ;  /* 0x0000000000707944 */ /* 0x010fea0003c00000 */
.L_x_35:
[----:B------:R-:W-:Y:S05]  /*06f0*/  BSYNC.RECONVERGENT B0 ;  /* 0x0000000000007941 */ /* 0x000fea0003800200 */
.L_x_34:
[----:B------:R-:W0:Y:S01]  /*0700*/  LDC.64 R8, c[0x0][0x3a8] ;  /* 0x0000ea00ff087b82 */ /* 0x000e220000000a00 */
[C---:B------:R-:W-:Y:S01]  /*0710*/  R2UR UR6, R14.reuse ;  /* 0x000000000e0672ca */ /* 0x040fe200000e0000 */
[----:B------:R1:W-:Y:S01]  /*0720*/  STL [R1], R0 ;  /* 0x0000000001007387 */ /* 0x0003e20000100800 */
[C---:B------:R-:W-:Y:S01]  /*0730*/  R2UR UR7, R15.reuse ;  /* 0x000000000f0772ca */ /* 0x040fe200000e0000 */
[----:B------:R-:W2:Y:S01]  /*0740*/  LDCU.64 UR4, c[0x4][URZ] ;  /* 0x01000000ff0477ac */ /* 0x000ea20008000a00 */
[----:B------:R-:W-:Y:S02]  /*0750*/  R2UR UR8, R14 ;  /* 0x000000000e0872ca */ /* 0x000fe400000e0000 */
[----:B------:R-:W-:Y:S01]  /*0760*/  R2UR UR9, R15 ;  /* 0x000000000f0972ca */ /* 0x000fe200000e0000 */
[----:B------:R-:W3:Y:S01]  /*0770*/  LDC.64 R10, c[0x0][0x3b0] ;  /* 0x0000ec00ff0a7b82 */ /* 0x000ee20000000a00 */
[----:B------:R-:W-:Y:S01]  /*0780*/  IMAD.MOV.U32 R15, RZ, RZ, 0x1 ;  /* 0x00000001ff0f7424 */ /* 0x000fe200078e00ff */
[----:B------:R-:W-:-:S06]  /*0790*/  MOV R3, 0x8 ;  /* 0x0000000800037802 */ /* 0x000fcc0000000f00 */
[----:B----4-:R1:W4:Y:S01]  /*07a0*/  LDC.64 R12, c[0x4][R3] ;  /* 0x01000000030c7b82 */ /* 0x0103220000000a00 */
[----:B--2---:R-:W-:Y:S02]  /*07b0*/  IMAD.U32 R4, RZ, RZ, UR4 ;  /* 0x00000004ff047e24 */ /* 0x004fe4000f8e00ff */
[----:B0-----:R-:W-:-:S04]  /*07c0*/  IMAD.WIDE R8, R0, 0x4, R8 ;  /* 0x0000000400087825 */ /* 0x001fc800078e0208 */
[----:B------:R-:W-:Y:S01]  /*07d0*/  IMAD.U32 R5, RZ, RZ, UR5 ;  /* 0x00000005ff057e24 */ /* 0x000fe2000f8e00ff */
[----:B------:R1:W-:Y:S01]  /*07e0*/  STG.E desc[UR6][R8.64], R2 ;  /* 0x0000000208007986 */ /* 0x0003e2000c101906 */
[----:B---3--:R-:W-:-:S05]  /*07f0*/  IMAD.WIDE R10, R0, 0x4, R10 ;  /* 0x00000004000a7825 */ /* 0x008fca00078e020a */
[----:B------:R1:W-:Y:S02]  /*0800*/  STG.E desc[UR8][R10.64], R15 ;  /* 0x0000000f0a007986 */ /* 0x0003e4000c101908 */
[----:B------:R-:W-:-:S07]  /*0810*/  LEPC R20, `(.L_x_36) ;  /* 0x000000001014794e */ /* 0x000fce0000000000 */
[----:B-1--4-:R-:W-:Y:S05]  /*0820*/  CALL.ABS.NOINC R12 ;  /* 0x000000000c007343 */ /* 0x012fea0003c00000 */
.L_x_36:
[----:B------:R-:W-:Y:S05]  /*0830*/  BRA `(.L_x_26) ;  /* 0x0000000000107947 */ /* 0x000fea0003800000 */
.L_x_33:
[----:B0-----:R-:W0:Y:S01]  /*0840*/  LDC.64 R2, c[0x0][0x3c0] ;  /* 0x0000f000ff027b82 */ /* 0x001e220000000a00 */
[----:B------:R-:W-:Y:S02]  /*0850*/  R2UR UR4, R14 ;  /* 0x000000000e0472ca */ /* 0x000fe400000e0000 */
[----:B------:R-:W-:-:S13]  /*0860*/  R2UR UR5, R15 ;  /* 0x000000000f0572ca */ /* 0x000fda00000e0000 */
[----:B0-----:R0:W-:Y:S02]  /*0870*/  STG.E desc[UR4][R2.64], RZ ;  /* 0x000000ff02007986 */ /* 0x0011e4000c101904 */
.L_x_26:
[----:B------:R-:W-:Y:S05]  /*0880*/  WARPSYNC.ALL ;  /* 0x0000000000007948 */ /* 0x000fea0003800000 */
[----:B------:R-:W-:Y:S06]  /*0890*/  BAR.SYNC.DEFER_BLOCKING 0x0 ;  /* 0x0000000000007b1d */ /* 0x000fec0000010000 */
[----:B------:R-:W-:Y:S05]  /*08a0*/  EXIT ;  /* 0x000000000000794d */ /* 0x000fea0003800000 */
        .weak           $__internal_1_$__cuda_sm3x_div_rn_noftz_f32_slowpath
        .type           $__internal_1_$__cuda_sm3x_div_rn_noftz_f32_slowpath,@function
        .size           $__internal_1_$__cuda_sm3x_div_rn_noftz_f32_slowpath,(.L_x_50 - $__internal_1_$__cuda_sm3x_div_rn_noftz_f32_slowpath)
$__internal_1_$__cuda_sm3x_div_rn_noftz_f32_slowpath:
[----:B------:R-:W-:Y:S01]  /*08b0*/  SHF.R.U32.HI R8, RZ, 0x17, R10 ;  /* 0x00000017ff087819 */ /* 0x000fe2000001160a */
[----:B------:R-:W-:Y:S01]  /*08c0*/  BSSY.RECONVERGENT B1, `(.L_x_37) ;  /* 0x0000065000017945 */ /* 0x000fe20003800200 */
[--C-:B------:R-:W-:Y:S01]  /*08d0*/  SHF.R.U32.HI R2, RZ, 0x17, R3.reuse ;  /* 0x00000017ff027819 */ /* 0x100fe20000011603 */
[----:B------:R-:W-:Y:S01]  /*08e0*/  IMAD.MOV.U32 R9, RZ, RZ, R3 ;  /* 0x000000ffff097224 */ /* 0x000fe200078e0003 */
[----:B------:R-:W-:Y:S02]  /*08f0*/  LOP3.LUT R8, R8, 0xff, RZ, 0xc0, !PT ;  /* 0x000000ff08087812 */ /* 0x000fe400078ec0ff */
[----:B------:R-:W-:-:S03]  /*0900*/  LOP3.LUT R12, R2, 0xff, RZ, 0xc0, !PT ;  /* 0x000000ff020c7812 */ /* 0x000fc600078ec0ff */
[----:B------:R-:W-:Y:S02]  /*0910*/  VIADD R11, R8, 0xffffffff ;  /* 0xffffffff080b7836 */ /* 0x000fe40000000000 */
[----:B------:R-:W-:-:S03]  /*0920*/  VIADD R13, R12, 0xffffffff ;  /* 0xffffffff0c0d7836 */ /* 0x000fc60000000000 */
[----:B------:R-:W-:-:S04]  /*0930*/  ISETP.GT.U32.AND P0, PT, R11, 0xfd, PT ;  /* 0x000000fd0b00780c */ /* 0x000fc80003f04070 */
[----:B------:R-:W-:-:S13]  /*0940*/  ISETP.GT.U32.OR P0, PT, R13, 0xfd, P0 ;  /* 0x000000fd0d00780c */ /* 0x000fda0000704470 */
[----:B------:R-:W-:Y:S01]  /*0950*/  @!P0 IMAD.MOV.U32 R5, RZ, RZ, RZ ;  /* 0x000000ffff058224 */ /* 0x000fe200078e00ff */
[----:B------:R-:W-:Y:S06]  /*0960*/  @!P0 BRA `(.L_x_38) ;  /* 0x0000000000648947 */ /* 0x000fec0003800000 */
[----:B------:R-:W-:Y:S01]  /*0970*/  FSETP.GTU.FTZ.AND P0, PT, |R3|, +INF , PT ;  /* 0x7f8000000300780b */ /* 0x000fe20003f1c200 */
[----:B------:R-:W-:Y:S01]  /*0980*/  IMAD.MOV.U32 R2, RZ, RZ, R3 ;  /* 0x000000ffff027224 */ /* 0x000fe200078e0003 */
[----:B------:R-:W-:Y:S01]  /*0990*/  FSETP.GTU.FTZ.AND P1, PT, |R10|, +INF , PT ;  /* 0x7f8000000a00780b */ /* 0x000fe20003f3c200 */
[----:B------:R-:W-:-:S03]  /*09a0*/  IMAD.MOV.U32 R3, RZ, RZ, R10 ;  /* 0x000000ffff037224 */ /* 0x000fc600078e000a */
        /* <DEDUP_REMOVED lines=16> */
[----:B------:R-:W-:Y:S02]  /*0ab0*/  @P0 IMAD.MOV.U32 R5, RZ, RZ, RZ ;  /* 0x000000ffff050224 */ /* 0x000fe400078e00ff */
[----:B------:R-:W-:Y:S01]  /*0ac0*/  @!P0 FFMA R9, R2, 1.84467440737095516160e+19, RZ ;  /* 0x5f80000002098823 */ /* 0x000fe200000000ff */
[----:B------:R-:W-:Y:S02]  /*0ad0*/  @!P0 IMAD.MOV.U32 R5, RZ, RZ, -0x40 ;  /* 0xffffffc0ff058424 */ /* 0x000fe400078e00ff */
[----:B------:R-:W-:Y:S02]  /*0ae0*/  @!P1 FFMA R10, R3, 1.84467440737095516160e+19, RZ ;  /* 0x5f800000030a9823 */ /* 0x000fe400000000ff */
[----:B------:R-:W-:-:S07]  /*0af0*/  @!P1 VIADD R5, R5, 0x40 ;  /* 0x0000004005059836 */ /* 0x000fce0000000000 */
.L_x_38:
[----:B------:R-:W-:Y:S01]  /*0b00*/  LEA R3, R8, 0xc0800000, 0x17 ;  /* 0xc080000008037811 */ /* 0x000fe200078eb8ff */
[----:B------:R-:W-:Y:S04]  /*0b10*/  BSSY.RECONVERGENT B2, `(.L_x_43) ;  /* 0x0000036000027945 */ /* 0x000fe80003800200 */
[----:B------:R-:W-:Y:S02]  /*0b20*/  IMAD.IADD R10, R10, 0x1, -R3 ;  /* 0x000000010a0a7824 */ /* 0x000fe400078e0a03 */
[----:B------:R-:W-:Y:S02]  /*0b30*/  VIADD R3, R12, 0xffffff81 ;  /* 0xffffff810c037836 */ /* 0x000fe40000000000 */
[----:B------:R-:W0:Y:S01]  /*0b40*/  MUFU.RCP R11, R10 ;  /* 0x0000000a000b7308 */ /* 0x000e220000001000 */
[----:B------:R-:W-:Y:S01]  /*0b50*/  FADD.FTZ R13, -R10, -RZ ;  /* 0x800000ff0a0d7221 */ /* 0x000fe20000010100 */
[C---:B------:R-:W-:Y:S01]  /*0b60*/  IMAD R2, R3.reuse, -0x800000, R9 ;  /* 0xff80000003027824 */ /* 0x040fe200078e0209 */
[----:B------:R-:W-:-:S05]  /*0b70*/  IADD3 R8, PT, PT, R3, 0x7f, -R8 ;  /* 0x0000007f03087810 */ /* 0x000fca0007ffe808 */
[----:B------:R-:W-:Y:S02]  /*0b80*/  IMAD.IADD R8, R8, 0x1, R5 ;  /* 0x0000000108087824 */ /* 0x000fe400078e0205 */
[----:B0-----:R-:W-:-:S04]  /*0b90*/  FFMA R12, R11, R13, 1 ;  /* 0x3f8000000b0c7423 */ /* 0x001fc8000000000d */
[----:B------:R-:W-:-:S04]  /*0ba0*/  FFMA R16, R11, R12, R11 ;  /* 0x0000000c0b107223 */ /* 0x000fc8000000000b */
[----:B------:R-:W-:-:S04]  /*0bb0*/  FFMA R9, R2, R16, RZ ;  /* 0x0000001002097223 */ /* 0x000fc800000000ff */
[----:B------:R-:W-:-:S04]  /*0bc0*/  FFMA R12, R13, R9, R2 ;  /* 0x000000090d0c7223 */ /* 0x000fc80000000002 */
[----:B------:R-:W-:-:S04]  /*0bd0*/  FFMA R9, R16, R12, R9 ;  /* 0x0000000c10097223 */ /* 0x000fc80000000009 */
[----:B------:R-:W-:-:S04]  /*0be0*/  FFMA R12, R13, R9, R2 ;  /* 0x000000090d0c7223 */ /* 0x000fc80000000002 */
        /* <DEDUP_REMOVED lines=14> */
[CCC-:B------:R-:W-:Y:S01]  /*0cd0*/  FFMA.RZ R3, R16.reuse, R12.reuse, R9.reuse ;  /* 0x0000000c10037223 */ /* 0x1c0fe2000000c009 */
[C---:B------:R-:W-:Y:S02]  /*0ce0*/  VIADD R10, R11.reuse, 0x20 ;  /* 0x000000200b0a7836 */ /* 0x040fe40000000000 */
[CCC-:B------:R-:W-:Y:S01]  /*0cf0*/  FFMA.RM R8, R16.reuse, R12.reuse, R9.reuse ;  /* 0x0000000c10087223 */ /* 0x1c0fe20000004009 */
[----:B------:R-:W-:Y:S02]  /*0d00*/  ISETP.NE.AND P2, PT, R11, RZ, PT ;  /* 0x000000ff0b00720c */ /* 0x000fe40003f45270 */
[----:B------:R-:W-:Y:S01]  /*0d10*/  LOP3.LUT R5, R3, 0x7fffff, RZ, 0xc0, !PT ;  /* 0x007fffff03057812 */ /* 0x000fe200078ec0ff */
[----:B------:R-:W-:Y:S01]  /*0d20*/  FFMA.RP R3, R16, R12, R9 ;  /* 0x0000000c10037223 */ /* 0x000fe20000008009 */
[----:B------:R-:W-:Y:S01]  /*0d30*/  IMAD.MOV R9, RZ, RZ, -R11 ;  /* 0x000000ffff097224 */ /* 0x000fe200078e0a0b */
[----:B------:R-:W-:Y:S02]  /*0d40*/  ISETP.NE.AND P1, PT, R11, RZ, PT ;  /* 0x000000ff0b00720c */ /* 0x000fe40003f25270 */
[----:B------:R-:W-:-:S02]  /*0d50*/  LOP3.LUT R5, R5, 0x800000, RZ, 0xfc, !PT ;  /* 0x0080000005057812 */ /* 0x000fc400078efcff */
[----:B------:R-:W-:Y:S02]  /*0d60*/  FSETP.NEU.FTZ.AND P0, PT, R3, R8, PT ;  /* 0x000000080300720b */ /* 0x000fe40003f1d000 */
[----:B------:R-:W-:Y:S02]  /*0d70*/  SHF.L.U32 R10, R5, R10, RZ ;  /* 0x0000000a050a7219 */ /* 0x000fe400000006ff */
[----:B------:R-:W-:Y:S02]  /*0d80*/  SEL R8, R9, RZ, P2 ;  /* 0x000000ff09087207 */ /* 0x000fe40001000000 */
[----:B------:R-:W-:Y:S02]  /*0d90*/  ISETP.NE.AND P1, PT, R10, RZ, P1 ;  /* 0x000000ff0a00720c */ /* 0x000fe40000f25270 */
[----:B------:R-:W-:Y:S02]  /*0da0*/  SHF.R.U32.HI R8, RZ, R8, R5 ;  /* 0x00000008ff087219 */ /* 0x000fe40000011605 */
[----:B------:R-:W-:-:S02]  /*0db0*/  PLOP3.LUT P0, PT, P0, P1, PT, 0xf8, 0x8f ;  /* 0x00000000008f781c */ /* 0x000fc40000703f70 */
[----:B------:R-:W-:Y:S02]  /*0dc0*/  SHF.R.U32.HI R10, RZ, 0x1, R8 ;  /* 0x00000001ff0a7819 */ /* 0x000fe40000011608 */
[----:B------:R-:W-:-:S04]  /*0dd0*/  SEL R3, RZ, 0x1, !P0 ;  /* 0x00000001ff037807 */ /* 0x000fc80004000000 */
[----:B------:R-:W-:-:S04]  /*0de0*/  LOP3.LUT R3, R3, 0x1, R10, 0xf8, !PT ;  /* 0x0000000103037812 */ /* 0x000fc800078ef80a */
[----:B------:R-:W-:-:S05]  /*0df0*/  LOP3.LUT R3, R3, R8, RZ, 0xc0, !PT ;  /* 0x0000000803037212 */ /* 0x000fca00078ec0ff */
[----:B------:R-:W-:-:S05]  /*0e00*/  IMAD.IADD R3, R10, 0x1, R3 ;  /* 0x000000010a037824 */ /* 0x000fca00078e0203 */
[----:B------:R-:W-:Y:S01]  /*0e10*/  LOP3.LUT R2, R3, R2, RZ, 0xfc, !PT ;  /* 0x0000000203027212 */ /* 0x000fe200078efcff */
[----:B------:R-:W-:Y:S06]  /*0e20*/  BRA `(.L_x_46) ;  /* 0x0000000000107947 */ /* 0x000fec0003800000 */
.L_x_45:
[----:B------:R-:W-:-:S04]  /*0e30*/  LOP3.LUT R2, R2, 0x80000000, RZ, 0xc0, !PT ;  /* 0x8000000002027812 */ /* 0x000fc800078ec0ff */
[----:B------:R-:W-:Y:S01]  /*0e40*/  LOP3.LUT R2, R2, 0x7f800000, RZ, 0xfc, !PT ;  /* 0x7f80000002027812 */ /* 0x000fe200078efcff */
[----:B------:R-:W-:Y:S06]  /*0e50*/  BRA `(.L_x_46) ;  /* 0x0000000000047947 */ /* 0x000fec0003800000 */
.L_x_44:
[----:B------:R-:W-:-:S07]  /*0e60*/  IMAD R2, R8, 0x800000, R2 ;  /* 0x0080000008027824 */ /* 0x000fce00078e0202 */
.L_x_46:
[----:B------:R-:W-:Y:S05]  /*0e70*/  BSYNC.RECONVERGENT B2 ;  /* 0x0000000000027941 */ /* 0x000fea0003800200 */
.L_x_43:
[----:B------:R-:W-:Y:S05]  /*0e80*/  BRA `(.L_x_47) ;  /* 0x0000000000207947 */ /* 0x000fea0003800000 */
.L_x_42:
[----:B------:R-:W-:-:S04]  /*0e90*/  LOP3.LUT R2, R10, 0x80000000, R9, 0x48, !PT ;  /* 0x800000000a027812 */ /* 0x000fc800078e4809 */
[----:B------:R-:W-:Y:S01]  /*0ea0*/  LOP3.LUT R2, R2, 0x7f800000, RZ, 0xfc, !PT ;  /* 0x7f80000002027812 */ /* 0x000fe200078efcff */
[----:B------:R-:W-:Y:S06]  /*0eb0*/  BRA `(.L_x_47) ;  /* 0x0000000000147947 */ /* 0x000fec0003800000 */
.L_x_41:
[----:B------:R-:W-:Y:S01]  /*0ec0*/  LOP3.LUT R2, R10, 0x80000000, R9, 0x48, !PT ;  /* 0x800000000a027812 */ /* 0x000fe200078e4809 */
[----:B------:R-:W-:Y:S06]  /*0ed0*/  BRA `(.L_x_47) ;  /* 0x00000000000c7947 */ /* 0x000fec0003800000 */
.L_x_40:
[----:B------:R-:W0:Y:S01]  /*0ee0*/  MUFU.RSQ R2, -QNAN ;  /* 0xffc0000000027908 */ /* 0x000e220000001400 */
[----:B------:R-:W-:Y:S05]  /*0ef0*/  BRA `(.L_x_47) ;  /* 0x0000000000047947 */ /* 0x000fea0003800000 */
.L_x_39:
[----:B------:R-:W-:-:S07]  /*0f00*/  FADD.FTZ R2, R2, R3 ;  /* 0x0000000302027221 */ /* 0x000fce0000010000 */
.L_x_47:
[----:B------:R-:W-:Y:S05]  /*0f10*/  BSYNC.RECONVERGENT B1 ;  /* 0x0000000000017941 */ /* 0x000fea0003800200 */
.L_x_37:
[----:B------:R-:W-:-:S04]  /*0f20*/  IMAD.MOV.U32 R5, RZ, RZ, 0x0 ;  /* 0x00000000ff057424 */ /* 0x000fc800078e00ff */
[----:B0-----:R-:W-:Y:S05]  /*0f30*/  RET.REL.NODEC R4 `(_Z12forwardSweepPKiS0_PKfiPfS3_PiS3_S4_) ;  /* 0xfffffff004307950 */ /* 0x001fea0003c3ffff */
.L_x_48:
        /* <DEDUP_REMOVED lines=12> */
.L_x_50:


//--------------------- .nv.global.init           --------------------------
	.section	.nv.global.init,"aw",@progbits
.nv.global.init:
	.type		$str,@object
	.size		$str,(.L_0 - $str)
$str:
        /*0000*/ 	.byte	0x43, 0x52, 0x25, 0x64, 0x0a, 0x00
.L_0:


//--------------------- .nv.shared.reserved.0     --------------------------
	.section	.nv.shared.reserved.0,"aw",@nobits
	.weak		__nv_reservedSMEM_offset_0_alias
	.size		__nv_reservedSMEM_offset_0_alias, 0, 64
	.other		__nv_reservedSMEM_offset_0_alias,@"STO_CUDA_RESERVED_SHARED STV_DEFAULT"
__nv_reservedSMEM_offset_0_alias:
	.zero		0
	.zero		64


//--------------------- .nv.constant0._Z13backwardSweepPKiS0_PKfiPfS3_S3_ --------------------------
	.section	.nv.constant0._Z13backwardSweepPKiS0_PKfiPfS3_S3_,"a",@progbits
	.sectionflags	@""
	.align	4
.nv.constant0._Z13backwardSweepPKiS0_PKfiPfS3_S3_:
	.zero		952


//--------------------- .nv.constant0._Z12forwardSweepPKiS0_PKfiPfS3_PiS3_S4_ --------------------------
	.section	.nv.constant0._Z12forwardSweepPKiS0_PKfiPfS3_PiS3_S4_,"a",@progbits
	.sectionflags	@""
	.align	4
.nv.constant0._Z12forwardSweepPKiS0_PKfiPfS3_PiS3_S4_:
	.zero		968


//--------------------- SYMBOLS --------------------------

	.type		.nv.reservedSmem.offset0,@object
	.size		.nv.reservedSmem.offset0,0x4
	.type		vprintf,@function
